	.target	sm_90a

	.elftype	@"ET_EXEC"


//--------------------- .note.nv.tkinfo           --------------------------
	.section	.note.nv.tkinfo,"",@"SHT_NOTE"
	.sectionflags	@"SHF_NOTE_NV_TKINFO"
	.tkinfo
        /*0018*/ 	.word	0x00000002
        /*0030*/ 	.string	""
        /*0030*/ 	.string	"ptxas"
        /*0030*/ 	.string	"Cuda compilation tools, release 13.0, V13.0.88"
        /*0030*/ 	.string	"Build cuda_13.0.r13.0/compiler.36424714_0"
        /*0030*/ 	.string	"-arch sm_90a -m 64 "



//--------------------- .note.nv.cuinfo           --------------------------
	.section	.note.nv.cuinfo,"",@"SHT_NOTE"
	.sectionflags	@"SHF_NOTE_NV_CUINFO"
        /*0018*/ 	.short	0x0002
        /*001a*/ 	.short	0x005a
        /*001c*/ 	.short	0x0082
	.zero		2


//--------------------- .nv.info                  --------------------------
	.section	.nv.info,"",@"SHT_CUDA_INFO"
	.align	4


	//----- nvinfo : EIATTR_REGCOUNT
	.align		4
        /*0000*/ 	.byte	0x04, 0x2f
        /*0002*/ 	.short	(.L_15 - .L_14)
	.align		4
.L_14:
        /*0004*/ 	.word	index@(_ZN7cutlass13device_kernelINS_4gemm6kernel13GemmUniversalIN4cute5tupleIJiiiiEEENS1_10collective13CollectiveMmaINS1_34MainloopSm90TmaGmmaWarpSpecializedILi2ENS5_IJNS4_1CILi1EEESB_SB_EEENS1_35KernelTmaWarpSpecializedCooperativeEEENS5_IJNSA_ILi128EEENSA_ILi64EEENSA_ILi32EEEEEENS_6half_tENS5_IJlSB_lEEESJ_SK_NS4_8TiledMMAINS4_8MMA_AtomIJNS4_4SM904GMMA25MMA_64x64x16_F32F16F16_SSILNSO_5MajorE0ELSQ_0ELNSO_7ScaleInE1ELSR_1EEEEEENS4_6LayoutINS5_IJNSA_ILi2EEESB_SB_EEENS5_IJSB_NSA_ILi0EEESX_EEEEENS5_IJNS4_10UnderscoreES10_S10_EEEEENS4_13SM90_TMA_LOADENS4_14ComposedLayoutINS4_7SwizzleILi2ELi4ELi3EEENS4_18smem_ptr_flag_bitsILi16EEENSU_INS5_IJNSA_ILi8EEESH_EEENS5_IJSH_SB_EEEEEEEvNS4_8identityES13_S1D_vS1E_EENS_8epilogue10collective6detail29Sm90TmaWarpSpecializedAdapterINS1H_15DefaultEpilogueISJ_SK_SK_NS1G_6thread17LinearCombinationISJ_Li1EffLNS1L_9ScaleType4KindE0ELNS_15FloatRoundStyleE2ESJ_EENS1_15EpilogueDefaultEEEEEvvEEEEvNT_6ParamsE)
        /*0008*/ 	.word	0x000000a8


	//----- nvinfo : EIATTR_FRAME_SIZE
	.align		4
.L_15:
        /*000c*/ 	.byte	0x04, 0x11
        /*000e*/ 	.short	(.L_17 - .L_16)
	.align		4
.L_16:
        /*0010*/ 	.word	index@(_ZN7cutlass13device_kernelINS_4gemm6kernel13GemmUniversalIN4cute5tupleIJiiiiEEENS1_10collective13CollectiveMmaINS1_34MainloopSm90TmaGmmaWarpSpecializedILi2ENS5_IJNS4_1CILi1EEESB_SB_EEENS1_35KernelTmaWarpSpecializedCooperativeEEENS5_IJNSA_ILi128EEENSA_ILi64EEENSA_ILi32EEEEEENS_6half_tENS5_IJlSB_lEEESJ_SK_NS4_8TiledMMAINS4_8MMA_AtomIJNS4_4SM904GMMA25MMA_64x64x16_F32F16F16_SSILNSO_5MajorE0ELSQ_0ELNSO_7ScaleInE1ELSR_1EEEEEENS4_6LayoutINS5_IJNSA_ILi2EEESB_SB_EEENS5_IJSB_NSA_ILi0EEESX_EEEEENS5_IJNS4_10UnderscoreES10_S10_EEEEENS4_13SM90_TMA_LOADENS4_14ComposedLayoutINS4_7SwizzleILi2ELi4ELi3EEENS4_18smem_ptr_flag_bitsILi16EEENSU_INS5_IJNSA_ILi8EEESH_EEENS5_IJSH_SB_EEEEEEEvNS4_8identityES13_S1D_vS1E_EENS_8epilogue10collective6detail29Sm90TmaWarpSpecializedAdapterINS1H_15DefaultEpilogueISJ_SK_SK_NS1G_6thread17LinearCombinationISJ_Li1EffLNS1L_9ScaleType4KindE0ELNS_15FloatRoundStyleE2ESJ_EENS1_15EpilogueDefaultEEEEEvvEEEEvNT_6ParamsE)
        /*0014*/ 	.word	0x00000000


	//----- nvinfo : EIATTR_MIN_STACK_SIZE
	.align		4
.L_17:
        /*0018*/ 	.byte	0x04, 0x12
        /*001a*/ 	.short	(.L_19 - .L_18)
	.align		4
.L_18:
        /*001c*/ 	.word	index@(_ZN7cutlass13device_kernelINS_4gemm6kernel13GemmUniversalIN4cute5tupleIJiiiiEEENS1_10collective13CollectiveMmaINS1_34MainloopSm90TmaGmmaWarpSpecializedILi2ENS5_IJNS4_1CILi1EEESB_SB_EEENS1_35KernelTmaWarpSpecializedCooperativeEEENS5_IJNSA_ILi128EEENSA_ILi64EEENSA_ILi32EEEEEENS_6half_tENS5_IJlSB_lEEESJ_SK_NS4_8TiledMMAINS4_8MMA_AtomIJNS4_4SM904GMMA25MMA_64x64x16_F32F16F16_SSILNSO_5MajorE0ELSQ_0ELNSO_7ScaleInE1ELSR_1EEEEEENS4_6LayoutINS5_IJNSA_ILi2EEESB_SB_EEENS5_IJSB_NSA_ILi0EEESX_EEEEENS5_IJNS4_10UnderscoreES10_S10_EEEEENS4_13SM90_TMA_LOADENS4_14ComposedLayoutINS4_7SwizzleILi2ELi4ELi3EEENS4_18smem_ptr_flag_bitsILi16EEENSU_INS5_IJNSA_ILi8EEESH_EEENS5_IJSH_SB_EEEEEEEvNS4_8identityES13_S1D_vS1E_EENS_8epilogue10collective6detail29Sm90TmaWarpSpecializedAdapterINS1H_15DefaultEpilogueISJ_SK_SK_NS1G_6thread17LinearCombinationISJ_Li1EffLNS1L_9ScaleType4KindE0ELNS_15FloatRoundStyleE2ESJ_EENS1_15EpilogueDefaultEEEEEvvEEEEvNT_6ParamsE)
        /*0020*/ 	.word	0x00000000
.L_19:


//--------------------- .nv.compat                --------------------------
	.section	.nv.compat,"",@"SHT_CUDA_COMPAT_INFO"
	.align	4
        /*0000*/ 	.byte	0x02, 0x09, 0x01, 0x00, 0x02, 0x02, 0x04, 0x00, 0x02, 0x05, 0x05, 0x00, 0x03, 0x07, 0x01, 0x01
        /*0010*/ 	.byte	0x02, 0x03, 0x01, 0x00, 0x02, 0x06, 0x01, 0x00, 0x04, 0x0b, 0x08, 0x00, 0x00, 0x00, 0x00, 0x00
        /*0020*/ 	.byte	0x00, 0x00, 0x00, 0x00


//--------------------- .nv.info._ZN7cutlass13device_kernelINS_4gemm6kernel13GemmUniversalIN4cute5tupleIJiiiiEEENS1_10collective13CollectiveMmaINS1_34MainloopSm90TmaGmmaWarpSpecializedILi2ENS5_IJNS4_1CILi1EEESB_SB_EEENS1_35KernelTmaWarpSpecializedCooperativeEEENS5_IJNSA_ILi128EEENSA_ILi64EEENSA_ILi32EEEEEENS_6half_tENS5_IJlSB_lEEESJ_SK_NS4_8TiledMMAINS4_8MMA_AtomIJNS4_4SM904GMMA25MMA_64x64x16_F32F16F16_SSILNSO_5MajorE0ELSQ_0ELNSO_7ScaleInE1ELSR_1EEEEEENS4_6LayoutINS5_IJNSA_ILi2EEESB_SB_EEENS5_IJSB_NSA_ILi0EEESX_EEEEENS5_IJNS4_10UnderscoreES10_S10_EEEEENS4_13SM90_TMA_LOADENS4_14ComposedLayoutINS4_7SwizzleILi2ELi4ELi3EEENS4_18smem_ptr_flag_bitsILi16EEENSU_INS5_IJNSA_ILi8EEESH_EEENS5_IJSH_SB_EEEEEEEvNS4_8identityES13_S1D_vS1E_EENS_8epilogue10collective6detail29Sm90TmaWarpSpecializedAdapterINS1H_15DefaultEpilogueISJ_SK_SK_NS1G_6thread17LinearCombinationISJ_Li1EffLNS1L_9ScaleType4KindE0ELNS_15FloatRoundStyleE2ESJ_EENS1_15EpilogueDefaultEEEEEvvEEEEvNT_6ParamsE --------------------------
	.section	.nv.info._ZN7cutlass13device_kernelINS_4gemm6kernel13GemmUniversalIN4cute5tupleIJiiiiEEENS1_10collective13CollectiveMmaINS1_34MainloopSm90TmaGmmaWarpSpecializedILi2ENS5_IJNS4_1CILi1EEESB_SB_EEENS1_35KernelTmaWarpSpecializedCooperativeEEENS5_IJNSA_ILi128EEENSA_ILi64EEENSA_ILi32EEEEEENS_6half_tENS5_IJlSB_lEEESJ_SK_NS4_8TiledMMAINS4_8MMA_AtomIJNS4_4SM904GMMA25MMA_64x64x16_F32F16F16_SSILNSO_5MajorE0ELSQ_0ELNSO_7ScaleInE1ELSR_1EEEEEENS4_6LayoutINS5_IJNSA_ILi2EEESB_SB_EEENS5_IJSB_NSA_ILi0EEESX_EEEEENS5_IJNS4_10UnderscoreES10_S10_EEEEENS4_13SM90_TMA_LOADENS4_14ComposedLayoutINS4_7SwizzleILi2ELi4ELi3EEENS4_18smem_ptr_flag_bitsILi16EEENSU_INS5_IJNSA_ILi8EEESH_EEENS5_IJSH_SB_EEEEEEEvNS4_8identityES13_S1D_vS1E_EENS_8epilogue10collective6detail29Sm90TmaWarpSpecializedAdapterINS1H_15DefaultEpilogueISJ_SK_SK_NS1G_6thread17LinearCombinationISJ_Li1EffLNS1L_9ScaleType4KindE0ELNS_15FloatRoundStyleE2ESJ_EENS1_15EpilogueDefaultEEEEEvvEEEEvNT_6ParamsE,"",@"SHT_CUDA_INFO"
	.sectionflags	@""
	.align	4


	//----- nvinfo : EIATTR_CUDA_API_VERSION
	.align		4
        /*0000*/ 	.byte	0x04, 0x37
        /*0002*/ 	.short	(.L_21 - .L_20)
.L_20:
        /*0004*/ 	.word	0x00000082


	//----- nvinfo : EIATTR_KPARAM_INFO
	.align		4
.L_21:
        /*0008*/ 	.byte	0x04, 0x17
        /*000a*/ 	.short	(.L_23 - .L_22)
.L_22:
        /*000c*/ 	.word	0x00000000
        /*0010*/ 	.short	0x0000
        /*0012*/ 	.short	0x0070
        /*0014*/ 	.byte	0x00, 0xf0, 0x01, 0x10


	//----- nvinfo : EIATTR_SPARSE_MMA_MASK
	.align		4
.L_23:
        /*0018*/ 	.byte	0x03, 0x50
        /*001a*/ 	.short	0x0000


	//----- nvinfo : EIATTR_MAXREG_COUNT
	.align		4
        /*001c*/ 	.byte	0x03, 0x1b
        /*001e*/ 	.short	0x00a8


	//----- nvinfo : EIATTR_NUM_BARRIERS
	.align		4
        /*0020*/ 	.byte	0x02, 0x4c
        /*0022*/ 	.byte	0x01
	.zero		1


	//----- nvinfo : EIATTR_EXTERNS
	.align		4
        /*0024*/ 	.byte	0x04, 0x0f
        /*0026*/ 	.short	(.L_25 - .L_24)


	//   ....[0]....
	.align		4
.L_24:
        /*0028*/ 	.word	index@(__assertfail)


	//----- nvinfo : EIATTR_MERCURY_ISA_VERSION
	.align		4
.L_25:
        /*002c*/ 	.byte	0x03, 0x5f
        /*002e*/ 	.short	0x0101


	//----- nvinfo : EIATTR_INT_WARP_WIDE_INSTR_OFFSETS
	.align		4
        /*0030*/ 	.byte	0x04, 0x31
        /*0032*/ 	.short	(.L_27 - .L_26)


	//   ....[0]....
.L_26:
        /*0034*/ 	.word	0x00000370


	//   ....[1]....
        /*0038*/ 	.word	0x000003a0


	//   ....[2]....
        /*003c*/ 	.word	0x00000480


	//----- nvinfo : EIATTR_COOP_GROUP_MASK_REGIDS
	.align		4
.L_27:
        /*0040*/ 	.byte	0x04, 0x29
        /*0042*/ 	.short	(.L_29 - .L_28)


	//   ....[0]....
.L_28:
        /*0044*/ 	.word	0xffffffff


	//   ....[1]....
        /*0048*/ 	.word	0xffffffff


	//   ....[2]....
        /*004c*/ 	.word	0xffffffff


	//   ....[3]....
        /*0050*/ 	.word	0xffffffff


	//   ....[4]....
        /*0054*/ 	.word	0xffffffff


	//----- nvinfo : EIATTR_COOP_GROUP_INSTR_OFFSETS
	.align		4
.L_29:
        /*0058*/ 	.byte	0x04, 0x28
        /*005a*/ 	.short	(.L_31 - .L_30)


	//   ....[0]....
.L_30:
        /*005c*/ 	.word	0x00000060


	//   ....[1]....
        /*0060*/ 	.word	0x00000070


	//   ....[2]....
        /*0064*/ 	.word	0x00000130


	//   ....[3]....
        /*0068*/ 	.word	0x00000280


	//   ....[4]....
        /*006c*/ 	.word	0x00000f30


	//----- nvinfo : EIATTR_REG_RECONFIG
	.align		4
.L_31:
        /*0070*/ 	.byte	0x01, 0x54
	.zero		2


	//----- nvinfo : EIATTR_SYSCALL_OFFSETS
	.align		4
        /*0074*/ 	.byte	0x04, 0x46
        /*0076*/ 	.short	(.L_33 - .L_32)


	//   ....[0]....
.L_32:
        /*0078*/ 	.word	0x000010f0


	//----- nvinfo : EIATTR_MBARRIER_INSTR_OFFSETS
	.align		4
.L_33:
        /*007c*/ 	.byte	0x04, 0x39
        /*007e*/ 	.short	(.L_35 - .L_34)


	//   ....[0]....
.L_34:
        /*0080*/ 	.word	0x00000230
        /*0084*/ 	.word	0x000000ff
        /*0088*/ 	.word	0x00000000
        /*008c*/ 	.short	0x0100
        /*008e*/ 	.byte	0x08
	.zero		1


	//   ....[1]....
        /*0090*/ 	.word	0x00000240
        /*0094*/ 	.word	0x000000ff
        /*0098*/ 	.word	0x00000010
        /*009c*/ 	.short	0x0100
        /*009e*/ 	.byte	0x08
	.zero		1


	//   ....[2]....
        /*00a0*/ 	.word	0x00000250
        /*00a4*/ 	.word	0x000000ff
        /*00a8*/ 	.word	0x00000008
        /*00ac*/ 	.short	0x0100
        /*00ae*/ 	.byte	0x08
	.zero		1


	//   ....[3]....
        /*00b0*/ 	.word	0x00000260
        /*00b4*/ 	.word	0x000000ff
        /*00b8*/ 	.word	0x00000018
        /*00bc*/ 	.short	0x0100
        /*00be*/ 	.byte	0x08
	.zero		1


	//   ....[4]....
        /*00c0*/ 	.word	0x000004f0
        /*00c4*/ 	.word	0x000000ff
        /*00c8*/ 	.word	0x00000030
        /*00cc*/ 	.short	0x0100
        /*00ce*/ 	.byte	0x06
	.zero		1


	//   ....[5]....
        /*00d0*/ 	.word	0x00000550
        /*00d4*/ 	.word	0x000000ff
        /*00d8*/ 	.word	0x00000038
        /*00dc*/ 	.short	0x0100
        /*00de*/ 	.byte	0x06
	.zero		1


	//   ....[6]....
        /*00e0*/ 	.word	0x00001170
        /*00e4*/ 	.word	0x00000003
        /*00e8*/ 	.word	0x00000000
        /*00ec*/ 	.short	0x010a
        /*00ee*/ 	.byte	0x3f
	.zero		1


	//   ....[7]....
        /*00f0*/ 	.word	0x000011b0
        /*00f4*/ 	.word	0x00000003
        /*00f8*/ 	.word	0x00000000
        /*00fc*/ 	.short	0x010a
        /*00fe*/ 	.byte	0x3f
	.zero		1


	//   ....[8]....
        /*0100*/ 	.word	0x00001450
        /*0104*/ 	.word	0x000000ff
        /*0108*/ 	.word	0x00000000
        /*010c*/ 	.short	0x010a
        /*010e*/ 	.byte	0x04
	.zero		1


	//   ....[9]....
        /*0110*/ 	.word	0x00001490
        /*0114*/ 	.word	0x000000ff
        /*0118*/ 	.word	0x00000000
        /*011c*/ 	.short	0x010a
        /*011e*/ 	.byte	0x04
	.zero		1


	//   ....[10]....
        /*0120*/ 	.word	0x000015f0
        /*0124*/ 	.word	0x000000ff
        /*0128*/ 	.word	0x00000000
        /*012c*/ 	.short	0x0101
        /*012e*/ 	.byte	0x04
	.zero		1


	//   ....[11]....
        /*0130*/ 	.word	0x000017d0
        /*0134*/ 	.word	0x000000ff
        /*0138*/ 	.word	0x00000000
        /*013c*/ 	.short	0x0101
        /*013e*/ 	.byte	0x04
	.zero		1


	//   ....[12]....
        /*0140*/ 	.word	0x00004d70
        /*0144*/ 	.word	0x0000000c
        /*0148*/ 	.word	0x00000010
        /*014c*/ 	.short	0x010a
        /*014e*/ 	.byte	0x3f
	.zero		1


	//   ....[13]....
        /*0150*/ 	.word	0x00005130
        /*0154*/ 	.word	0x00000005
        /*0158*/ 	.word	0x00000038
        /*015c*/ 	.short	0x0101
        /*015e*/ 	.byte	0x3f
	.zero		1


	//   ....[14]....
        /*0160*/ 	.word	0x00005830
        /*0164*/ 	.word	0x00000007
        /*0168*/ 	.word	0x00000000
        /*016c*/ 	.short	0x010a
        /*016e*/ 	.byte	0x3f
	.zero		1


	//   ....[15]....
        /*0170*/ 	.word	0x000058b0
        /*0174*/ 	.word	0x00000005
        /*0178*/ 	.word	0x00000000
        /*017c*/ 	.short	0x010a
        /*017e*/ 	.byte	0x3f
	.zero		1


	//   ....[16]....
        /*0180*/ 	.word	0x00005910
        /*0184*/ 	.word	0x00000003
        /*0188*/ 	.word	0x00000000
        /*018c*/ 	.short	0x010a
        /*018e*/ 	.byte	0x3f
	.zero		1


	//   ....[17]....
        /*0190*/ 	.word	0x00005970
        /*0194*/ 	.word	0x00000004
        /*0198*/ 	.word	0x00000000
        /*019c*/ 	.short	0x010a
        /*019e*/ 	.byte	0x3f
	.zero		1


	//   ....[18]....
        /*01a0*/ 	.word	0x00005a40
        /*01a4*/ 	.word	0x0000000c
        /*01a8*/ 	.word	0x00000010
        /*01ac*/ 	.short	0x010a
        /*01ae*/ 	.byte	0x3f
	.zero		1


	//   ....[19]....
        /*01b0*/ 	.word	0x00005b10
        /*01b4*/ 	.word	0x00000007
        /*01b8*/ 	.word	0x00000000
        /*01bc*/ 	.short	0x010a
        /*01be*/ 	.byte	0x3f
	.zero		1


	//----- nvinfo : EIATTR_NUM_MBARRIERS
	.align		4
.L_35:
        /*01c0*/ 	.byte	0x03, 0x38
        /*01c2*/ 	.short	0x0006


	//----- nvinfo : EIATTR_EXIT_INSTR_OFFSETS
	.align		4
        /*01c4*/ 	.byte	0x04, 0x1c
        /*01c6*/ 	.short	(.L_37 - .L_36)


	//   ....[0]....
.L_36:
        /*01c8*/ 	.word	0x000005a0


	//   ....[1]....
        /*01cc*/ 	.word	0x00000e60


	//   ....[2]....
        /*01d0*/ 	.word	0x000043e0


	//   ....[3]....
        /*01d4*/ 	.word	0x00004a10


	//   ....[4]....
        /*01d8*/ 	.word	0x00005900


	//----- nvinfo : EIATTR_MAX_THREADS
	.align		4
.L_37:
        /*01dc*/ 	.byte	0x04, 0x05
        /*01de*/ 	.short	(.L_39 - .L_38)
.L_38:
        /*01e0*/ 	.word	0x00000180
        /*01e4*/ 	.word	0x00000001
        /*01e8*/ 	.word	0x00000001


	//----- nvinfo : EIATTR_CRS_STACK_SIZE
	.align		4
.L_39:
        /*01ec*/ 	.byte	0x04, 0x1e
        /*01ee*/ 	.short	(.L_41 - .L_40)
.L_40:
        /*01f0*/ 	.word	0x00000000


	//----- nvinfo : EIATTR_CBANK_PARAM_SIZE
	.align		4
.L_41:
        /*01f4*/ 	.byte	0x03, 0x19
        /*01f6*/ 	.short	0x0470


	//----- nvinfo : EIATTR_PARAM_CBANK
	.align		4
        /*01f8*/ 	.byte	0x04, 0x0a
        /*01fa*/ 	.short	(.L_43 - .L_42)
	.align		4
.L_42:
        /*01fc*/ 	.word	index@(.nv.constant0._ZN7cutlass13device_kernelINS_4gemm6kernel13GemmUniversalIN4cute5tupleIJiiiiEEENS1_10collective13CollectiveMmaINS1_34MainloopSm90TmaGmmaWarpSpecializedILi2ENS5_IJNS4_1CILi1EEESB_SB_EEENS1_35KernelTmaWarpSpecializedCooperativeEEENS5_IJNSA_ILi128EEENSA_ILi64EEENSA_ILi32EEEEEENS_6half_tENS5_IJlSB_lEEESJ_SK_NS4_8TiledMMAINS4_8MMA_AtomIJNS4_4SM904GMMA25MMA_64x64x16_F32F16F16_SSILNSO_5MajorE0ELSQ_0ELNSO_7ScaleInE1ELSR_1EEEEEENS4_6LayoutINS5_IJNSA_ILi2EEESB_SB_EEENS5_IJSB_NSA_ILi0EEESX_EEEEENS5_IJNS4_10UnderscoreES10_S10_EEEEENS4_13SM90_TMA_LOADENS4_14ComposedLayoutINS4_7SwizzleILi2ELi4ELi3EEENS4_18smem_ptr_flag_bitsILi16EEENSU_INS5_IJNSA_ILi8EEESH_EEENS5_IJSH_SB_EEEEEEEvNS4_8identityES13_S1D_vS1E_EENS_8epilogue10collective6detail29Sm90TmaWarpSpecializedAdapterINS1H_15DefaultEpilogueISJ_SK_SK_NS1G_6thread17LinearCombinationISJ_Li1EffLNS1L_9ScaleType4KindE0ELNS_15FloatRoundStyleE2ESJ_EENS1_15EpilogueDefaultEEEEEvvEEEEvNT_6ParamsE)
        /*0200*/ 	.short	0x0210
        /*0202*/ 	.short	0x0470


	//----- nvinfo : EIATTR_SW_WAR
	.align		4
.L_43:
        /*0204*/ 	.byte	0x04, 0x36
        /*0206*/ 	.short	(.L_45 - .L_44)
.L_44:
        /*0208*/ 	.word	0x00000008
.L_45:


//--------------------- .nv.callgraph             --------------------------
	.section	.nv.callgraph,"",@"SHT_CUDA_CALLGRAPH"
	.align	4
	.sectionentsize	8
	.align		4
        /*0000*/ 	.word	0x00000000
	.align		4
        /*0004*/ 	.word	0xffffffff
	.align		4
        /*0008*/ 	.word	index@(_ZN7cutlass13device_kernelINS_4gemm6kernel13GemmUniversalIN4cute5tupleIJiiiiEEENS1_10collective13CollectiveMmaINS1_34MainloopSm90TmaGmmaWarpSpecializedILi2ENS5_IJNS4_1CILi1EEESB_SB_EEENS1_35KernelTmaWarpSpecializedCooperativeEEENS5_IJNSA_ILi128EEENSA_ILi64EEENSA_ILi32EEEEEENS_6half_tENS5_IJlSB_lEEESJ_SK_NS4_8TiledMMAINS4_8MMA_AtomIJNS4_4SM904GMMA25MMA_64x64x16_F32F16F16_SSILNSO_5MajorE0ELSQ_0ELNSO_7ScaleInE1ELSR_1EEEEEENS4_6LayoutINS5_IJNSA_ILi2EEESB_SB_EEENS5_IJSB_NSA_ILi0EEESX_EEEEENS5_IJNS4_10UnderscoreES10_S10_EEEEENS4_13SM90_TMA_LOADENS4_14ComposedLayoutINS4_7SwizzleILi2ELi4ELi3EEENS4_18smem_ptr_flag_bitsILi16EEENSU_INS5_IJNSA_ILi8EEESH_EEENS5_IJSH_SB_EEEEEEEvNS4_8identityES13_S1D_vS1E_EENS_8epilogue10collective6detail29Sm90TmaWarpSpecializedAdapterINS1H_15DefaultEpilogueISJ_SK_SK_NS1G_6thread17LinearCombinationISJ_Li1EffLNS1L_9ScaleType4KindE0ELNS_15FloatRoundStyleE2ESJ_EENS1_15EpilogueDefaultEEEEEvvEEEEvNT_6ParamsE)
	.align		4
        /*000c*/ 	.word	index@(__assertfail)
	.align		4
        /*0010*/ 	.word	0x00000000
	.align		4
        /*0014*/ 	.word	0xfffffffe
	.align		4
        /*0018*/ 	.word	0x00000000
	.align		4
        /*001c*/ 	.word	0xfffffffd
	.align		4
        /*0020*/ 	.word	0x00000000
	.align		4
        /*0024*/ 	.word	0xfffffffc


//--------------------- .nv.constant4             --------------------------
	.section	.nv.constant4,"a",@progbits
	.align	8
	.align		8
.nv.constant4:
        /*0000*/ 	.dword	__assertfail
	.align		8
        /*0008*/ 	.dword	__unnamed_1
	.align		8
        /*0010*/ 	.dword	_ZN40_INTERNAL_33b0c11b_4_k_cu_0157143d_282334cuda3std3__45__cpo5beginE
	.align		8
        /*0018*/ 	.dword	_ZN40_INTERNAL_33b0c11b_4_k_cu_0157143d_282334cuda3std3__45__cpo3endE
	.align		8
        /*0020*/ 	.dword	_ZN40_INTERNAL_33b0c11b_4_k_cu_0157143d_282334cuda3std3__45__cpo6cbeginE
	.align		8
        /*0028*/ 	.dword	_ZN40_INTERNAL_33b0c11b_4_k_cu_0157143d_282334cuda3std3__45__cpo4cendE
	.align		8
        /*0030*/ 	.dword	_ZN40_INTERNAL_33b0c11b_4_k_cu_0157143d_282334cuda3std3__442_GLOBAL__N__33b0c11b_4_k_cu_0157143d_282336ignoreE
	.align		8
        /*0038*/ 	.dword	_ZN40_INTERNAL_33b0c11b_4_k_cu_0157143d_282334cuda3std3__419piecewise_constructE
	.align		8
        /*0040*/ 	.dword	_ZN40_INTERNAL_33b0c11b_4_k_cu_0157143d_282334cuda3std3__48in_placeE
	.align		8
        /*0048*/ 	.dword	_ZN40_INTERNAL_33b0c11b_4_k_cu_0157143d_282334cuda3std6ranges3__45__cpo4swapE
	.align		8
        /*0050*/ 	.dword	_ZN40_INTERNAL_33b0c11b_4_k_cu_0157143d_282334cuda3std6ranges3__45__cpo9iter_moveE
	.align		8
        /*0058*/ 	.dword	_ZN40_INTERNAL_33b0c11b_4_k_cu_0157143d_282334cute7productE
	.align		8
        /*0060*/ 	.dword	_ZN40_INTERNAL_33b0c11b_4_k_cu_0157143d_282334cute1_E
	.align		8
        /*0068*/ 	.dword	$str$22
	.align		8
        /*0070*/ 	.dword	$str$23


//--------------------- .text._ZN7cutlass13device_kernelINS_4gemm6kernel13GemmUniversalIN4cute5tupleIJiiiiEEENS1_10collective13CollectiveMmaINS1_34MainloopSm90TmaGmmaWarpSpecializedILi2ENS5_IJNS4_1CILi1EEESB_SB_EEENS1_35KernelTmaWarpSpecializedCooperativeEEENS5_IJNSA_ILi128EEENSA_ILi64EEENSA_ILi32EEEEEENS_6half_tENS5_IJlSB_lEEESJ_SK_NS4_8TiledMMAINS4_8MMA_AtomIJNS4_4SM904GMMA25MMA_64x64x16_F32F16F16_SSILNSO_5MajorE0ELSQ_0ELNSO_7ScaleInE1ELSR_1EEEEEENS4_6LayoutINS5_IJNSA_ILi2EEESB_SB_EEENS5_IJSB_NSA_ILi0EEESX_EEEEENS5_IJNS4_10UnderscoreES10_S10_EEEEENS4_13SM90_TMA_LOADENS4_14ComposedLayoutINS4_7SwizzleILi2ELi4ELi3EEENS4_18smem_ptr_flag_bitsILi16EEENSU_INS5_IJNSA_ILi8EEESH_EEENS5_IJSH_SB_EEEEEEEvNS4_8identityES13_S1D_vS1E_EENS_8epilogue10collective6detail29Sm90TmaWarpSpecializedAdapterINS1H_15DefaultEpilogueISJ_SK_SK_NS1G_6thread17LinearCombinationISJ_Li1EffLNS1L_9ScaleType4KindE0ELNS_15FloatRoundStyleE2ESJ_EENS1_15EpilogueDefaultEEEEEvvEEEEvNT_6ParamsE --------------------------
	.section	.text._ZN7cutlass13device_kernelINS_4gemm6kernel13GemmUniversalIN4cute5tupleIJiiiiEEENS1_10collective13CollectiveMmaINS1_34MainloopSm90TmaGmmaWarpSpecializedILi2ENS5_IJNS4_1CILi1EEESB_SB_EEENS1_35KernelTmaWarpSpecializedCooperativeEEENS5_IJNSA_ILi128EEENSA_ILi64EEENSA_ILi32EEEEEENS_6half_tENS5_IJlSB_lEEESJ_SK_NS4_8TiledMMAINS4_8MMA_AtomIJNS4_4SM904GMMA25MMA_64x64x16_F32F16F16_SSILNSO_5MajorE0ELSQ_0ELNSO_7ScaleInE1ELSR_1EEEEEENS4_6LayoutINS5_IJNSA_ILi2EEESB_SB_EEENS5_IJSB_NSA_ILi0EEESX_EEEEENS5_IJNS4_10UnderscoreES10_S10_EEEEENS4_13SM90_TMA_LOADENS4_14ComposedLayoutINS4_7SwizzleILi2ELi4ELi3EEENS4_18smem_ptr_flag_bitsILi16EEENSU_INS5_IJNSA_ILi8EEESH_EEENS5_IJSH_SB_EEEEEEEvNS4_8identityES13_S1D_vS1E_EENS_8epilogue10collective6detail29Sm90TmaWarpSpecializedAdapterINS1H_15DefaultEpilogueISJ_SK_SK_NS1G_6thread17LinearCombinationISJ_Li1EffLNS1L_9ScaleType4KindE0ELNS_15FloatRoundStyleE2ESJ_EENS1_15EpilogueDefaultEEEEEvvEEEEvNT_6ParamsE,"ax",@progbits
	.align	128
.text._ZN7cutlass13device_kernelINS_4gemm6kernel13GemmUniversalIN4cute5tupleIJiiiiEEENS1_10collective13CollectiveMmaINS1_34MainloopSm90TmaGmmaWarpSpecializedILi2ENS5_IJNS4_1CILi1EEESB_SB_EEENS1_35KernelTmaWarpSpecializedCooperativeEEENS5_IJNSA_ILi128EEENSA_ILi64EEENSA_ILi32EEEEEENS_6half_tENS5_IJlSB_lEEESJ_SK_NS4_8TiledMMAINS4_8MMA_AtomIJNS4_4SM904GMMA25MMA_64x64x16_F32F16F16_SSILNSO_5MajorE0ELSQ_0ELNSO_7ScaleInE1ELSR_1EEEEEENS4_6LayoutINS5_IJNSA_ILi2EEESB_SB_EEENS5_IJSB_NSA_ILi0EEESX_EEEEENS5_IJNS4_10UnderscoreES10_S10_EEEEENS4_13SM90_TMA_LOADENS4_14ComposedLayoutINS4_7SwizzleILi2ELi4ELi3EEENS4_18smem_ptr_flag_bitsILi16EEENSU_INS5_IJNSA_ILi8EEESH_EEENS5_IJSH_SB_EEEEEEEvNS4_8identityES13_S1D_vS1E_EENS_8epilogue10collective6detail29Sm90TmaWarpSpecializedAdapterINS1H_15DefaultEpilogueISJ_SK_SK_NS1G_6thread17LinearCombinationISJ_Li1EffLNS1L_9ScaleType4KindE0ELNS_15FloatRoundStyleE2ESJ_EENS1_15EpilogueDefaultEEEEEvvEEEEvNT_6ParamsE:
        .type           _ZN7cutlass13device_kernelINS_4gemm6kernel13GemmUniversalIN4cute5tupleIJiiiiEEENS1_10collective13CollectiveMmaINS1_34MainloopSm90TmaGmmaWarpSpecializedILi2ENS5_IJNS4_1CILi1EEESB_SB_EEENS1_35KernelTmaWarpSpecializedCooperativeEEENS5_IJNSA_ILi128EEENSA_ILi64EEENSA_ILi32EEEEEENS_6half_tENS5_IJlSB_lEEESJ_SK_NS4_8TiledMMAINS4_8MMA_AtomIJNS4_4SM904GMMA25MMA_64x64x16_F32F16F16_SSILNSO_5MajorE0ELSQ_0ELNSO_7ScaleInE1ELSR_1EEEEEENS4_6LayoutINS5_IJNSA_ILi2EEESB_SB_EEENS5_IJSB_NSA_ILi0EEESX_EEEEENS5_IJNS4_10UnderscoreES10_S10_EEEEENS4_13SM90_TMA_LOADENS4_14ComposedLayoutINS4_7SwizzleILi2ELi4ELi3EEENS4_18smem_ptr_flag_bitsILi16EEENSU_INS5_IJNSA_ILi8EEESH_EEENS5_IJSH_SB_EEEEEEEvNS4_8identityES13_S1D_vS1E_EENS_8epilogue10collective6detail29Sm90TmaWarpSpecializedAdapterINS1H_15DefaultEpilogueISJ_SK_SK_NS1G_6thread17LinearCombinationISJ_Li1EffLNS1L_9ScaleType4KindE0ELNS_15FloatRoundStyleE2ESJ_EENS1_15EpilogueDefaultEEEEEvvEEEEvNT_6ParamsE,@function
        .size           _ZN7cutlass13device_kernelINS_4gemm6kernel13GemmUniversalIN4cute5tupleIJiiiiEEENS1_10collective13CollectiveMmaINS1_34MainloopSm90TmaGmmaWarpSpecializedILi2ENS5_IJNS4_1CILi1EEESB_SB_EEENS1_35KernelTmaWarpSpecializedCooperativeEEENS5_IJNSA_ILi128EEENSA_ILi64EEENSA_ILi32EEEEEENS_6half_tENS5_IJlSB_lEEESJ_SK_NS4_8TiledMMAINS4_8MMA_AtomIJNS4_4SM904GMMA25MMA_64x64x16_F32F16F16_SSILNSO_5MajorE0ELSQ_0ELNSO_7ScaleInE1ELSR_1EEEEEENS4_6LayoutINS5_IJNSA_ILi2EEESB_SB_EEENS5_IJSB_NSA_ILi0EEESX_EEEEENS5_IJNS4_10UnderscoreES10_S10_EEEEENS4_13SM90_TMA_LOADENS4_14ComposedLayoutINS4_7SwizzleILi2ELi4ELi3EEENS4_18smem_ptr_flag_bitsILi16EEENSU_INS5_IJNSA_ILi8EEESH_EEENS5_IJSH_SB_EEEEEEEvNS4_8identityES13_S1D_vS1E_EENS_8epilogue10collective6detail29Sm90TmaWarpSpecializedAdapterINS1H_15DefaultEpilogueISJ_SK_SK_NS1G_6thread17LinearCombinationISJ_Li1EffLNS1L_9ScaleType4KindE0ELNS_15FloatRoundStyleE2ESJ_EENS1_15EpilogueDefaultEEEEEvvEEEEvNT_6ParamsE,(.L_x_126 - _ZN7cutlass13device_kernelINS_4gemm6kernel13GemmUniversalIN4cute5tupleIJiiiiEEENS1_10collective13CollectiveMmaINS1_34MainloopSm90TmaGmmaWarpSpecializedILi2ENS5_IJNS4_1CILi1EEESB_SB_EEENS1_35KernelTmaWarpSpecializedCooperativeEEENS5_IJNSA_ILi128EEENSA_ILi64EEENSA_ILi32EEEEEENS_6half_tENS5_IJlSB_lEEESJ_SK_NS4_8TiledMMAINS4_8MMA_AtomIJNS4_4SM904GMMA25MMA_64x64x16_F32F16F16_SSILNSO_5MajorE0ELSQ_0ELNSO_7ScaleInE1ELSR_1EEEEEENS4_6LayoutINS5_IJNSA_ILi2EEESB_SB_EEENS5_IJSB_NSA_ILi0EEESX_EEEEENS5_IJNS4_10UnderscoreES10_S10_EEEEENS4_13SM90_TMA_LOADENS4_14ComposedLayoutINS4_7SwizzleILi2ELi4ELi3EEENS4_18smem_ptr_flag_bitsILi16EEENSU_INS5_IJNSA_ILi8EEESH_EEENS5_IJSH_SB_EEEEEEEvNS4_8identityES13_S1D_vS1E_EENS_8epilogue10collective6detail29Sm90TmaWarpSpecializedAdapterINS1H_15DefaultEpilogueISJ_SK_SK_NS1G_6thread17LinearCombinationISJ_Li1EffLNS1L_9ScaleType4KindE0ELNS_15FloatRoundStyleE2ESJ_EENS1_15EpilogueDefaultEEEEEvvEEEEvNT_6ParamsE)
        .other          _ZN7cutlass13device_kernelINS_4gemm6kernel13GemmUniversalIN4cute5tupleIJiiiiEEENS1_10collective13CollectiveMmaINS1_34MainloopSm90TmaGmmaWarpSpecializedILi2ENS5_IJNS4_1CILi1EEESB_SB_EEENS1_35KernelTmaWarpSpecializedCooperativeEEENS5_IJNSA_ILi128EEENSA_ILi64EEENSA_ILi32EEEEEENS_6half_tENS5_IJlSB_lEEESJ_SK_NS4_8TiledMMAINS4_8MMA_AtomIJNS4_4SM904GMMA25MMA_64x64x16_F32F16F16_SSILNSO_5MajorE0ELSQ_0ELNSO_7ScaleInE1ELSR_1EEEEEENS4_6LayoutINS5_IJNSA_ILi2EEESB_SB_EEENS5_IJSB_NSA_ILi0EEESX_EEEEENS5_IJNS4_10UnderscoreES10_S10_EEEEENS4_13SM90_TMA_LOADENS4_14ComposedLayoutINS4_7SwizzleILi2ELi4ELi3EEENS4_18smem_ptr_flag_bitsILi16EEENSU_INS5_IJNSA_ILi8EEESH_EEENS5_IJSH_SB_EEEEEEEvNS4_8identityES13_S1D_vS1E_EENS_8epilogue10collective6detail29Sm90TmaWarpSpecializedAdapterINS1H_15DefaultEpilogueISJ_SK_SK_NS1G_6thread17LinearCombinationISJ_Li1EffLNS1L_9ScaleType4KindE0ELNS_15FloatRoundStyleE2ESJ_EENS1_15EpilogueDefaultEEEEEvvEEEEvNT_6ParamsE,@"STO_CUDA_ENTRY STV_DEFAULT"
_ZN7cutlass13device_kernelINS_4gemm6kernel13GemmUniversalIN4cute5tupleIJiiiiEEENS1_10collective13CollectiveMmaINS1_34MainloopSm90TmaGmmaWarpSpecializedILi2ENS5_IJNS4_1CILi1EEESB_SB_EEENS1_35KernelTmaWarpSpecializedCooperativeEEENS5_IJNSA_ILi128EEENSA_ILi64EEENSA_ILi32EEEEEENS_6half_tENS5_IJlSB_lEEESJ_SK_NS4_8TiledMMAINS4_8MMA_AtomIJNS4_4SM904GMMA25MMA_64x64x16_F32F16F16_SSILNSO_5MajorE0ELSQ_0ELNSO_7ScaleInE1ELSR_1EEEEEENS4_6LayoutINS5_IJNSA_ILi2EEESB_SB_EEENS5_IJSB_NSA_ILi0EEESX_EEEEENS5_IJNS4_10UnderscoreES10_S10_EEEEENS4_13SM90_TMA_LOADENS4_14ComposedLayoutINS4_7SwizzleILi2ELi4ELi3EEENS4_18smem_ptr_flag_bitsILi16EEENSU_INS5_IJNSA_ILi8EEESH_EEENS5_IJSH_SB_EEEEEEEvNS4_8identityES13_S1D_vS1E_EENS_8epilogue10collective6detail29Sm90TmaWarpSpecializedAdapterINS1H_15DefaultEpilogueISJ_SK_SK_NS1G_6thread17LinearCombinationISJ_Li1EffLNS1L_9ScaleType4KindE0ELNS_15FloatRoundStyleE2ESJ_EENS1_15EpilogueDefaultEEEEEvvEEEEvNT_6ParamsE:
[----:B------:R-:W0:Y:S01]  /*0000*/  LDC R1, c[0x0][0x28] ;  /* 0x00000a00ff017b82 */ /* 0x000e220000000800 */
[----:B------:R-:W1:Y:S01]  /*0010*/  S2R R18, SR_TID.X ;  /* 0x0000000000127919 */ /* 0x000e620000002100 */
[----:B------:R-:W-:Y:S01]  /*0020*/  ELECT P0, URZ, PT ;  /* 0x00000000003f782f */ /* 0x000fe20003800000 */
[----:B------:R-:W-:Y:S01]  /*0030*/  BSSY B0, `(.L_x_0) ;  /* 0x000000f000007945 */ /* 0x000fe20003800000 */
[--C-:B-1----:R-:W-:Y:S02]  /*0040*/  SHF.R.U32.HI R0, RZ, 0x5, R18.reuse ;  /* 0x00000005ff007819 */ /* 0x102fe40000011612 */
[----:B------:R-:W-:-:S03]  /*0050*/  SHF.R.U32.HI R22, RZ, 0x7, R18 ;  /* 0x00000007ff167819 */ /* 0x000fc60000011612 */
[----:B------:R-:W1:Y:S04]  /*0060*/  SHFL.IDX PT, R5, R0, RZ, 0x1f ;  /* 0x00001fff00057589 */ /* 0x000e6800000e0000 */
[----:B------:R2:W3:Y:S01]  /*0070*/  SHFL.IDX PT, R8, R22, RZ, 0x1f ;  /* 0x00001fff16087589 */ /* 0x0004e200000e0000 */
[----:B-1----:R-:W-:-:S13]  /*0080*/  ISETP.NE.OR P0, PT, R5, RZ, !P0 ;  /* 0x000000ff0500720c */ /* 0x002fda0004705670 */
[----:B0-23--:R-:W-:Y:S05]  /*0090*/  @P0 BRA `(.L_x_1) ;  /* 0x0000000000200947 */ /* 0x00dfea0003800000 */
[----:B------:R-:W-:Y:S02]  /*00a0*/  ULDC.64 UR4, c[0x0][0x198] ;  /* 0x0000660000047ab9 */ /* 0x000fe40000000a00 */
[----:B------:R-:W-:Y:S02]  /*00b0*/  UIADD3 UR6, UP0, UR4, 0xf0, URZ ;  /* 0x000000f004067890 */ /* 0x000fe4000ff1e03f */
[----:B------:R-:W-:Y:S02]  /*00c0*/  UIADD3 UR4, UP1, UR4, 0x1f0, URZ ;  /* 0x000001f004047890 */ /* 0x000fe4000ff3e03f */
[----:B------:R-:W-:Y:S02]  /*00d0*/  UIADD3.X UR7, URZ, UR5, URZ, UP0, !UPT ;  /* 0x000000053f077290 */ /* 0x000fe400087fe43f */
[----:B------:R-:W-:-:S07]  /*00e0*/  UIADD3.X UR5, URZ, UR5, URZ, UP1, !UPT ;  /* 0x000000053f057290 */ /* 0x000fce0008ffe43f */
[----:B------:R0:W-:Y:S02]  /*00f0*/  UTMACCTL.PF [UR6] ;  /* 0x00000000060079b9 */ /* 0x0001e40008040000 */
[----:B------:R0:W-:Y:S02]  /*0100*/  UTMACCTL.PF [UR4] ;  /* 0x00000000040079b9 */ /* 0x0001e40008040000 */
[----:B0-----:R-:W-:Y:S01]  /*0110*/  NOP ;  /* 0x0000000000007918 */ /* 0x001fe20000000000 */
.L_x_1:
[----:B------:R-:W-:Y:S05]  /*0120*/  BSYNC B0 ;  /* 0x0000000000007941 */ /* 0x000fea0003800000 */
.L_x_0:
[----:B------:R-:W0:Y:S02]  /*0130*/  SHFL.IDX PT, R2, R0, RZ, 0x1f ;  /* 0x00001fff00027589 */ /* 0x000e2400000e0000 */
[----:B0-----:R-:W-:-:S13]  /*0140*/  ISETP.NE.AND P0, PT, R2, RZ, PT ;  /* 0x000000ff0200720c */ /* 0x001fda0003f05270 */
[----:B------:R-:W-:Y:S05]  /*0150*/  @P0 BRA `(.L_x_2) ;  /* 0x0000000000480947 */ /* 0x000fea0003800000 */
[----:B------:R-:W0:Y:S01]  /*0160*/  S2UR UR8, SR_CgaCtaId ;  /* 0x00000000000879c3 */ /* 0x000e220000008800 */
[----:B------:R-:W-:Y:S01]  /*0170*/  UMOV UR4, 0x400 ;  /* 0x0000040000047882 */ /* 0x000fe20000000000 */
[----:B------:R-:W-:Y:S01]  /*0180*/  UMOV UR5, 0x1 ;  /* 0x0000000100057882 */ /* 0x000fe20000000000 */
[----:B------:R-:W-:Y:S01]  /*0190*/  UMOV UR6, 0x100 ;  /* 0x0000010000067882 */ /* 0x000fe20000000000 */
[----:B------:R-:W-:Y:S01]  /*01a0*/  ELECT P0, URZ, PT ;  /* 0x00000000003f782f */ /* 0x000fe20003800000 */
[----:B------:R-:W-:-:S04]  /*01b0*/  UIADD3 UR6, -UR6, 0x100000, URZ ;  /* 0x0010000006067890 */ /* 0x000fc8000fffe13f */
[----:B------:R-:W-:Y:S02]  /*01c0*/  USHF.L.U32 UR7, UR6, 0xb, URZ ;  /* 0x0000000b06077899 */ /* 0x000fe4000800063f */
[----:B------:R-:W-:Y:S02]  /*01d0*/  USHF.L.U32 UR6, UR6, 0x1, URZ ;  /* 0x0000000106067899 */ /* 0x000fe4000800063f */
[----:B0-----:R-:W-:Y:S02]  /*01e0*/  ULEA UR8, UR8, UR4, 0x18 ;  /* 0x0000000408087291 */ /* 0x001fe4000f8ec03f */
[----:B------:R-:W-:-:S04]  /*01f0*/  UIADD3 UR4, -UR5, 0x100000, URZ ;  /* 0x0010000005047890 */ /* 0x000fc8000fffe13f */
[----:B------:R-:W-:Y:S02]  /*0200*/  USHF.L.U32 UR5, UR4, 0xb, URZ ;  /* 0x0000000b04057899 */ /* 0x000fe4000800063f */
[----:B------:R-:W-:Y:S01]  /*0210*/  USHF.L.U32 UR4, UR4, 0x1, URZ ;  /* 0x0000000104047899 */ /* 0x000fe2000800063f */
[----:B------:R-:W0:Y:S11]  /*0220*/  FENCE.VIEW.ASYNC.S ;  /* 0x00000000000073c6 */ /* 0x000e360000000000 */
[----:B0-----:R0:W1:Y:S01]  /*0230*/  SYNCS.EXCH.64 URZ, [UR8], UR4 ;  /* 0x00000004083f75b2 */ /* 0x0010620008000100 */
[----:B------:R0:W2:Y:S01]  /*0240*/  SYNCS.EXCH.64 URZ, [UR8+0x10], UR6 ;  /* 0x00001006083f75b2 */ /* 0x0000a20008000100 */
[----:B------:R0:W3:Y:S01]  /*0250*/  SYNCS.EXCH.64 URZ, [UR8+0x8], UR4 ;  /* 0x00000804083f75b2 */ /* 0x0000e20008000100 */
[----:B------:R0:W4:Y:S01]  /*0260*/  SYNCS.EXCH.64 URZ, [UR8+0x18], UR6 ;  /* 0x00001806083f75b2 */ /* 0x0001220008000100 */
[----:B------:R-:W-:Y:S01]  /*0270*/  NOP ;  /* 0x0000000000007918 */ /* 0x000fe20000000000 */
.L_x_2:
[----:B------:R-:W5:Y:S01]  /*0280*/  SHFL.IDX PT, R0, R0, RZ, 0x1f ;  /* 0x00001fff00007589 */ /* 0x000f6200000e0000 */
[----:B------:R-:W-:Y:S01]  /*0290*/  ELECT P0, URZ, PT ;  /* 0x00000000003f782f */ /* 0x000fe20003800000 */
[----:B------:R-:W1:Y:S01]  /*02a0*/  LDC R2, c[0x0][0x65c] ;  /* 0x00019700ff027b82 */ /* 0x000e620000000800 */
[----:B------:R-:W-:Y:S01]  /*02b0*/  SHF.R.S32.HI R6, RZ, 0x1f, R5 ;  /* 0x0000001fff067819 */ /* 0x000fe20000011405 */
[----:B------:R-:W2:Y:S01]  /*02c0*/  S2R R3, SR_CTAID.Y ;  /* 0x0000000000037919 */ /* 0x000ea20000002600 */
[----:B0-----:R-:W-:Y:S01]  /*02d0*/  UMOV UR4, 0x20 ;  /* 0x0000002000047882 */ /* 0x001fe20000000000 */
[----:B------:R-:W-:Y:S01]  /*02e0*/  ISETP.NE.AND P2, PT, R8, RZ, PT ;  /* 0x000000ff0800720c */ /* 0x000fe20003f45270 */
[----:B------:R-:W-:Y:S01]  /*02f0*/  NOP ;  /* 0x0000000000007918 */ /* 0x000fe20000000000 */
[----:B------:R-:W0:Y:S01]  /*0300*/  S2R R4, SR_CTAID.X ;  /* 0x0000000000047919 */ /* 0x000e220000002500 */
[----:B------:R-:W-:Y:S01]  /*0310*/  LEA.HI R6, R6, R5, RZ, 0x2 ;  /* 0x0000000506067211 */ /* 0x000fe200078f10ff */
[----:B------:R-:W-:Y:S01]  /*0320*/  NOP ;  /* 0x0000000000007918 */ /* 0x000fe20000000000 */
[----:B-----5:R-:W-:-:S02]  /*0330*/  ISETP.NE.OR P0, PT, R0, RZ, !P0 ;  /* 0x000000ff0000720c */ /* 0x020fc40004705670 */
[----:B-1----:R-:W-:-:S04]  /*0340*/  ISETP.NE.AND P3, PT, R2, 0x1, PT ;  /* 0x000000010200780c */ /* 0x002fc80003f65270 */
[----:B------:R-:W-:Y:S02]  /*0350*/  P2R R0, PR, RZ, 0x8 ;  /* 0x00000008ff007803 */ /* 0x000fe40000000000 */
[----:B------:R-:W-:-:S05]  /*0360*/  LOP3.LUT R0, R6, 0xfffffffc, RZ, 0xc0, !PT ;  /* 0xfffffffc06007812 */ /* 0x000fca00078ec0ff */
[----:B------:R-:W-:Y:S01]  /*0370*/  VOTEU.ALL UP0, P0 ;  /* 0x00000000003f7886 */ /* 0x000fe20000000000 */
[----:B------:R-:W-:Y:S01]  /*0380*/  IMAD.IADD R0, R5, 0x1, -R0 ;  /* 0x0000000105007824 */ /* 0x000fe200078e0a00 */
[----:B------:R-:W0:Y:S01]  /*0390*/  @P3 LDC R17, c[0x0][0x10] ;  /* 0x00000400ff113b82 */ /* 0x000e220000000800 */
[----:B------:R-:W-:Y:S01]  /*03a0*/  VOTEU.ALL UP1, P0 ;  /* 0x00000000003f7886 */ /* 0x000fe20000020000 */
[----:B--2---:R-:W-:Y:S01]  /*03b0*/  @P3 IMAD.MOV.U32 R6, RZ, RZ, R3 ;  /* 0x000000ffff063224 */ /* 0x004fe200078e0003 */
[----:B------:R-:W-:Y:S01]  /*03c0*/  @!UP0 UMOV UR6, 0x400 ;  /* 0x0000040000068882 */ /* 0x000fe20000000000 */
[----:B------:R-:W-:-:S04]  /*03d0*/  @!UP0 UIADD3 UR4, -UR4, 0x100000, URZ ;  /* 0x0010000004048890 */ /* 0x000fc8000fffe13f */
[----:B------:R-:W-:Y:S02]  /*03e0*/  @!UP0 USHF.L.U32 UR5, UR4, 0xb, URZ ;  /* 0x0000000b04058899 */ /* 0x000fe4000800063f */
[----:B------:R-:W-:Y:S01]  /*03f0*/  @!UP0 USHF.L.U32 UR4, UR4, 0x1, URZ ;  /* 0x0000000104048899 */ /* 0x000fe2000800063f */
[----:B------:R-:W-:Y:S02]  /*0400*/  @P3 IMAD.MOV.U32 R7, RZ, RZ, RZ ;  /* 0x000000ffff073224 */ /* 0x000fe400078e00ff */
[----:B------:R-:W-:Y:S01]  /*0410*/  IMAD.MOV.U32 R5, RZ, RZ, RZ ;  /* 0x000000ffff057224 */ /* 0x000fe200078e00ff */
[----:B------:R-:W1:Y:S01]  /*0420*/  @!UP0 S2UR UR7, SR_CgaCtaId ;  /* 0x00000000000789c3 */ /* 0x000e620000008800 */
[----:B------:R-:W-:-:S07]  /*0430*/  @P3 IMAD.MOV.U32 R11, RZ, RZ, RZ ;  /* 0x000000ffff0b3224 */ /* 0x000fce00078e00ff */
[----:B------:R-:W2:Y:S01]  /*0440*/  @!P3 LDC R9, c[0x0][0xc] ;  /* 0x00000300ff09bb82 */ /* 0x000ea20000000800 */
[----:B0-----:R-:W-:-:S04]  /*0450*/  @P3 IMAD.WIDE.U32 R16, R4, R17, R6 ;  /* 0x0000001104103225 */ /* 0x001fc800078e0006 */
[----:B------:R-:W-:Y:S01]  /*0460*/  @P3 IMAD.IADD R17, R17, 0x1, R11 ;  /* 0x0000000111113824 */ /* 0x000fe200078e020b */
[----:B-1----:R-:W-:Y:S01]  /*0470*/  @!UP0 ULEA UR6, UR7, UR6, 0x18 ;  /* 0x0000000607068291 */ /* 0x002fe2000f8ec03f */
[----:B------:R-:W-:Y:S01]  /*0480*/  VOTEU.ALL UP0, P0 ;  /* 0x00000000003f7886 */ /* 0x000fe20000000000 */
[----:B------:R-:W-:-:S04]  /*0490*/  ISETP.NE.AND P0, PT, R0, 0x3, PT ;  /* 0x000000030000780c */ /* 0x000fc80003f05270 */
[----:B------:R-:W-:Y:S01]  /*04a0*/  ISETP.EQ.OR P0, PT, R0, RZ, !P0 ;  /* 0x000000ff0000720c */ /* 0x000fe20004702670 */
[----:B--2---:R-:W-:-:S03]  /*04b0*/  @!P3 IMAD.WIDE.U32 R6, R9, R3, R4 ;  /* 0x000000030906b225 */ /* 0x004fc600078e0004 */
[C---:B------:R-:W-:Y:S01]  /*04c0*/  ISETP.EQ.AND P0, PT, R8.reuse, RZ, P0 ;  /* 0x000000ff0800720c */ /* 0x040fe20000702270 */
[----:B------:R-:W-:Y:S01]  /*04d0*/  VIADD R8, R8, 0xffffffff ;  /* 0xffffffff08087836 */ /* 0x000fe20000000000 */
[----:B------:R-:W0:Y:S02]  /*04e0*/  FENCE.VIEW.ASYNC.S ;  /* 0x00000000000073c6 */ /* 0x000e240000000000 */
[----:B0-----:R0:W3:Y:S01]  /*04f0*/  @!UP0 SYNCS.EXCH.64 URZ, [UR6+0x30], UR4 ;  /* 0x00003004063f85b2 */ /* 0x0010e20008000100 */
[----:B------:R-:W-:Y:S01]  /*0500*/  @!P3 IMAD.MOV.U32 R16, RZ, RZ, R6 ;  /* 0x000000ffff10b224 */ /* 0x000fe200078e0006 */
[----:B------:R-:W-:Y:S01]  /*0510*/  SEL R19, RZ, 0x1, !P0 ;  /* 0x00000001ff137807 */ /* 0x000fe20004000000 */
[----:B------:R-:W-:Y:S01]  /*0520*/  @!P3 IMAD.MOV.U32 R17, RZ, RZ, R7 ;  /* 0x000000ffff11b224 */ /* 0x000fe200078e0007 */
[----:B------:R-:W-:-:S04]  /*0530*/  ISETP.GE.U32.AND P1, PT, R8, 0x2, PT ;  /* 0x000000020800780c */ /* 0x000fc80003f26070 */
[----:B------:R-:W-:Y:S01]  /*0540*/  SEL R19, R19, 0x2, P1 ;  /* 0x0000000213137807 */ /* 0x000fe20000800000 */
[----:B------:R0:W3:Y:S01]  /*0550*/  @!UP1 SYNCS.EXCH.64 URZ, [UR6+0x38], UR4 ;  /* 0x00003804063f95b2 */ /* 0x0000e20008000100 */
[----:B------:R-:W-:Y:S01]  /*0560*/  NOP ;  /* 0x0000000000007918 */ /* 0x000fe20000000000 */
[----:B---34-:R-:W-:Y:S06]  /*0570*/  BAR.SYNC.DEFER_BLOCKING 0x0 ;  /* 0x0000000000007b1d */ /* 0x018fec0000010000 */
[----:B------:R-:W-:Y:S05]  /*0580*/  @!P2 BRA `(.L_x_3) ;  /* 0x0000003c0098a947 */ /* 0x000fea0003800000 */
[----:B------:R-:W-:-:S13]  /*0590*/  ISETP.GT.U32.AND P0, PT, R8, 0x1, PT ;  /* 0x000000010800780c */ /* 0x000fda0003f04070 */
[----:B0-----:R-:W-:Y:S05]  /*05a0*/  @P0 EXIT ;  /* 0x000000000000094d */ /* 0x001fea0003800000 */
[----:B------:R-:W-:Y:S01]  /*05b0*/  ULDC.64 UR4, c[0x0][0x650] ;  /* 0x0001940000047ab9 */ /* 0x000fe20000000a00 */
[----:B------:R-:W-:Y:S01]  /*05c0*/  PRMT R0, RZ, 0x7610, R0 ;  /* 0x00007610ff007816 */ /* 0x000fe20000000000 */
[----:B------:R-:W-:Y:S01]  /*05d0*/  IMAD.MOV.U32 R58, RZ, RZ, -0x1 ;  /* 0xffffffffff3a7424 */ /* 0x000fe200078e00ff */
[----:B------:R-:W-:Y:S01]  /*05e0*/  ISETP.GE.U32.AND P0, PT, R16, UR4, PT ;  /* 0x0000000410007c0c */ /* 0x000fe2000bf06070 */
[----:B------:R-:W-:Y:S02]  /*05f0*/  IMAD.MOV.U32 R59, RZ, RZ, -0x1 ;  /* 0xffffffffff3b7424 */ /* 0x000fe400078e00ff */
[----:B------:R-:W-:Y:S01]  /*0600*/  IMAD.MOV.U32 R57, RZ, RZ, -0x1 ;  /* 0xffffffffff397424 */ /* 0x000fe200078e00ff */
[----:B------:R-:W-:-:S13]  /*0610*/  ISETP.GE.U32.AND.EX P0, PT, R17, UR5, PT, P0 ;  /* 0x0000000511007c0c */ /* 0x000fda000bf06100 */
[----:B------:R-:W-:Y:S05]  /*0620*/  @P0 BRA `(.L_x_4) ;  /* 0x0000000400540947 */ /* 0x000fea0003800000 */
[----:B------:R-:W0:Y:S01]  /*0630*/  LDC.64 R14, c[0x0][0x628] ;  /* 0x00018a00ff0e7b82 */ /* 0x000e220000000a00 */
[----:B------:R-:W-:Y:S02]  /*0640*/  IMAD.MOV.U32 R6, RZ, RZ, R16 ;  /* 0x000000ffff067224 */ /* 0x000fe400078e0010 */
[----:B------:R-:W-:-:S05]  /*0650*/  IMAD.MOV.U32 R7, RZ, RZ, R17 ;  /* 0x000000ffff077224 */ /* 0x000fca00078e0011 */
[----:B------:R-:W1:Y:S08]  /*0660*/  LDC R0, c[0x0][0x630] ;  /* 0x00018c00ff007b82 */ /* 0x000e700000000800 */
[----:B------:R-:W2:Y:S01]  /*0670*/  LDC.64 R20, c[0x0][0x620] ;  /* 0x00018800ff147b82 */ /* 0x000ea20000000a00 */
[----:B0-----:R-:W-:-:S04]  /*0680*/  ISETP.NE.U32.AND P0, PT, R14, RZ, PT ;  /* 0x000000ff0e00720c */ /* 0x001fc80003f05070 */
[----:B------:R-:W-:-:S13]  /*0690*/  ISETP.NE.AND.EX P0, PT, R15, RZ, PT, P0 ;  /* 0x000000ff0f00720c */ /* 0x000fda0003f05300 */
[----:B-12---:R-:W-:Y:S05]  /*06a0*/  @!P0 BRA `(.L_x_5) ;  /* 0x0000000000288947 */ /* 0x006fea0003800000 */
[----:B------:R-:W0:Y:S02]  /*06b0*/  LDC R11, c[0x0][0x634] ;  /* 0x00018d00ff0b7b82 */ /* 0x000e240000000800 */
[----:B0-----:R-:W-:-:S05]  /*06c0*/  IADD3 R11, P0, R16, R11, RZ ;  /* 0x0000000b100b7210 */ /* 0x001fca0007f1e0ff */
[----:B------:R-:W-:-:S04]  /*06d0*/  IMAD.X R13, RZ, RZ, R17, P0 ;  /* 0x000000ffff0d7224 */ /* 0x000fc800000e0611 */
[----:B------:R-:W-:-:S04]  /*06e0*/  IMAD.WIDE.U32 R6, R13, R14, RZ ;  /* 0x0000000e0d067225 */ /* 0x000fc800078e00ff */
[----:B------:R-:W-:-:S04]  /*06f0*/  IMAD.WIDE.U32 R8, P0, R11, R15, R6 ;  /* 0x0000000f0b087225 */ /* 0x000fc80007800006 */
[----:B------:R-:W-:-:S04]  /*0700*/  IMAD.WIDE.U32 R6, R11, R14, RZ ;  /* 0x0000000e0b067225 */ /* 0x000fc800078e00ff */
[----:B------:R-:W-:Y:S01]  /*0710*/  IMAD.X R11, RZ, RZ, RZ, P0 ;  /* 0x000000ffff0b7224 */ /* 0x000fe200000e06ff */
[----:B------:R-:W-:Y:S01]  /*0720*/  IADD3 RZ, P0, R7, R8, RZ ;  /* 0x0000000807ff7210 */ /* 0x000fe20007f1e0ff */
[----:B------:R-:W-:-:S04]  /*0730*/  IMAD.MOV.U32 R10, RZ, RZ, R9 ;  /* 0x000000ffff0a7224 */ /* 0x000fc800078e0009 */
[----:B------:R-:W-:-:S08]  /*0740*/  IMAD.WIDE.U32.X R6, R13, R15, R10, P0 ;  /* 0x0000000f0d067225 */ /* 0x000fd000000e040a */
.L_x_5:
[-CC-:B------:R-:W-:Y:S01]  /*0750*/  SHF.R.U64 R57, R6, R0.reuse, R7.reuse ;  /* 0x0000000006397219 */ /* 0x180fe20000001207 */
[----:B------:R-:W0:Y:S01]  /*0760*/  LDC R10, c[0x0][0x618] ;  /* 0x00018600ff0a7b82 */ /* 0x000e220000000800 */
[----:B------:R-:W-:Y:S01]  /*0770*/  SHF.R.U32.HI R5, RZ, R0, R7 ;  /* 0x00000000ff057219 */ /* 0x000fe20000011607 */
[----:B------:R-:W-:Y:S01]  /*0780*/  ULDC UR4, c[0x0][0x150] ;  /* 0x0000540000047ab9 */ /* 0x000fe20000000800 */
[----:B------:R-:W-:Y:S02]  /*0790*/  IADD3 R9, P0, RZ, -R57, RZ ;  /* 0x80000039ff097210 */ /* 0x000fe40007f1e0ff */
[----:B------:R-:W-:-:S03]  /*07a0*/  I2FP.F32.U32 R0, R4 ;  /* 0x0000000400007245 */ /* 0x000fc60000201000 */
[----:B------:R-:W1:Y:S01]  /*07b0*/  LDC.64 R28, c[0x0][0x640] ;  /* 0x00019000ff1c7b82 */ /* 0x000e620000000a00 */
[----:B------:R-:W-:Y:S02]  /*07c0*/  IMAD.X R11, RZ, RZ, ~R5, P0 ;  /* 0x000000ffff0b7224 */ /* 0x000fe400000e0e05 */
[----:B------:R-:W-:Y:S01]  /*07d0*/  FMUL R0, R0, UR4 ;  /* 0x0000000400007c20 */ /* 0x000fe20008400000 */
[----:B------:R-:W-:Y:S01]  /*07e0*/  IMAD.WIDE.U32 R6, R9, R20, R16 ;  /* 0x0000001409067225 */ /* 0x000fe200078e0010 */
[----:B------:R-:W-:-:S03]  /*07f0*/  ULDC UR4, c[0x0][0x154] ;  /* 0x0000550000047ab9 */ /* 0x000fc60000000800 */
[----:B------:R-:W-:Y:S01]  /*0800*/  IMAD R8, R11, R20, RZ ;  /* 0x000000140b087224 */ /* 0x000fe200078e02ff */
[----:B------:R-:W2:Y:S01]  /*0810*/  LDC R5, c[0x0][0x144] ;  /* 0x00005100ff057b82 */ /* 0x000ea20000000800 */
[----:B------:R-:W3:Y:S02]  /*0820*/  F2I.U32.TRUNC.NTZ R0, R0 ;  /* 0x0000000000007305 */ /* 0x000ee4000020f000 */
[----:B------:R-:W-:-:S04]  /*0830*/  IMAD R9, R9, R21, R8 ;  /* 0x0000001509097224 */ /* 0x000fc800078e0208 */
[----:B------:R-:W-:Y:S01]  /*0840*/  IMAD.IADD R7, R7, 0x1, R9 ;  /* 0x0000000107077824 */ /* 0x000fe200078e0209 */
[----:B------:R-:W4:Y:S01]  /*0850*/  LDC R12, c[0x0][0x608] ;  /* 0x00018200ff0c7b82 */ /* 0x000f220000000800 */
[----:B------:R-:W-:-:S03]  /*0860*/  IMAD.MOV.U32 R9, RZ, RZ, -0x1 ;  /* 0xffffffffff097424 */ /* 0x000fc600078e00ff */
[-CC-:B0-----:R-:W-:Y:S02]  /*0870*/  SHF.R.U64 R20, R6, R10.reuse, R7.reuse ;  /* 0x0000000a06147219 */ /* 0x181fe40000001207 */
[----:B------:R-:W-:Y:S02]  /*0880*/  I2FP.F32.U32 R6, R3 ;  /* 0x0000000300067245 */ /* 0x000fe40000201000 */
[----:B------:R-:W0:Y:S01]  /*0890*/  LDC R26, c[0x0][0x658] ;  /* 0x00019600ff1a7b82 */ /* 0x000e220000000800 */
[----:B-1----:R-:W-:Y:S01]  /*08a0*/  ISETP.NE.U32.AND P0, PT, R28, RZ, PT ;  /* 0x000000ff1c00720c */ /* 0x002fe20003f05070 */
[----:B---3--:R-:W-:Y:S01]  /*08b0*/  IMAD.MOV R8, RZ, RZ, -R0 ;  /* 0x000000ffff087224 */ /* 0x008fe200078e0a00 */
[----:B------:R-:W-:Y:S01]  /*08c0*/  SHF.R.U32.HI R7, RZ, R10, R7 ;  /* 0x0000000aff077219 */ /* 0x000fe20000011607 */
[----:B------:R-:W-:Y:S01]  /*08d0*/  FMUL R6, R6, UR4 ;  /* 0x0000000406067c20 */ /* 0x000fe20008400000 */
[----:B------:R-:W-:-:S03]  /*08e0*/  ISETP.NE.AND.EX P0, PT, R29, RZ, PT, P0 ;  /* 0x000000ff1d00720c */ /* 0x000fc60003f05300 */
[----:B------:R-:W1:Y:S01]  /*08f0*/  LDC R14, c[0x0][0x148] ;  /* 0x00005200ff0e7b82 */ /* 0x000e620000000800 */
[----:B--2---:R-:W-:-:S07]  /*0900*/  IMAD R0, R5, R8, R4 ;  /* 0x0000000805007224 */ /* 0x004fce00078e0204 */
[----:B------:R-:W2:Y:S01]  /*0910*/  LDC R24, c[0x0][0x600] ;  /* 0x00018000ff187b82 */ /* 0x000ea20000000800 */
[-CC-:B----4-:R-:W-:Y:S02]  /*0920*/  SHF.R.U64 R30, R20, R12.reuse, R7.reuse ;  /* 0x0000000c141e7219 */ /* 0x190fe40000001207 */
[----:B------:R-:W-:Y:S01]  /*0930*/  SHF.R.U32.HI R5, RZ, R12, R7 ;  /* 0x0000000cff057219 */ /* 0x000fe20000011607 */
[----:B------:R-:W-:Y:S01]  /*0940*/  IMAD.MOV.U32 R7, RZ, RZ, 0x1 ;  /* 0x00000001ff077424 */ /* 0x000fe200078e00ff */
[----:B------:R3:W4:Y:S03]  /*0950*/  F2I.U32.TRUNC.NTZ R12, R6 ;  /* 0x00000006000c7305 */ /* 0x000726000020f000 */
[----:B------:R-:W1:Y:S01]  /*0960*/  LDC R15, c[0x0][0x648] ;  /* 0x00019200ff0f7b82 */ /* 0x000e620000000800 */
[-C--:B0-----:R-:W-:Y:S02]  /*0970*/  SHF.L.U32 R4, R9, R26.reuse, RZ ;  /* 0x0000001a09047219 */ /* 0x081fe400000006ff */
[----:B------:R-:W-:-:S02]  /*0980*/  SHF.R.U64 R32, R30, R26, R5 ;  /* 0x0000001a1e207219 */ /* 0x000fc40000001205 */
[----:B------:R-:W-:Y:S02]  /*0990*/  LOP3.LUT R11, RZ, R4, RZ, 0x33, !PT ;  /* 0x00000004ff0b7212 */ /* 0x000fe400078e33ff */
[-C--:B------:R-:W-:Y:S01]  /*09a0*/  SHF.R.U32.HI R5, RZ, R26.reuse, R5 ;  /* 0x0000001aff057219 */ /* 0x080fe20000011605 */
[----:B------:R-:W0:Y:S01]  /*09b0*/  LDC R21, c[0x0][0x638] ;  /* 0x00018e00ff157b82 */ /* 0x000e220000000800 */
[----:B------:R-:W-:Y:S01]  /*09c0*/  SHF.L.U32 R10, R7, R26, RZ ;  /* 0x0000001a070a7219 */ /* 0x000fe200000006ff */
[----:B------:R-:W-:-:S06]  /*09d0*/  IMAD.MOV.U32 R4, RZ, RZ, R32 ;  /* 0x000000ffff047224 */ /* 0x000fcc00078e0020 */
[----:B------:R-:W0:Y:S01]  /*09e0*/  LDC R58, c[0x0][0x610] ;  /* 0x00018400ff3a7b82 */ /* 0x000e220000000800 */
[----:B---34-:R-:W-:Y:S05]  /*09f0*/  @!P0 BRA `(.L_x_6) ;  /* 0x0000000000288947 */ /* 0x018fea0003800000 */
[----:B------:R-:W3:Y:S02]  /*0a00*/  LDC R9, c[0x0][0x64c] ;  /* 0x00019300ff097b82 */ /* 0x000ee40000000800 */
[----:B---3--:R-:W-:-:S05]  /*0a10*/  IADD3 R9, P0, R32, R9, RZ ;  /* 0x0000000920097210 */ /* 0x008fca0007f1e0ff */
        /* <DEDUP_REMOVED lines=8> */
.L_x_6:
[----:B-1----:R-:W-:Y:S01]  /*0aa0*/  SHF.R.U64 R4, R4, R15, R5 ;  /* 0x0000000f04047219 */ /* 0x002fe20000001205 */
[----:B--2---:R-:W-:Y:S01]  /*0ab0*/  VIADD R5, R24, 0xffffffff ;  /* 0xffffffff18057836 */ /* 0x004fe20000000000 */
[----:B------:R-:W-:Y:S01]  /*0ac0*/  LOP3.LUT R11, R30, R11, RZ, 0xc0, !PT ;  /* 0x0000000b1e0b7212 */ /* 0x000fe200078ec0ff */
[----:B------:R-:W-:Y:S02]  /*0ad0*/  IMAD.MOV R12, RZ, RZ, -R12 ;  /* 0x000000ffff0c7224 */ /* 0x000fe400078e0a0c */
[----:B------:R-:W-:Y:S01]  /*0ae0*/  IMAD.MOV R6, RZ, RZ, -R4 ;  /* 0x000000ffff067224 */ /* 0x000fe200078e0a04 */
[----:B------:R-:W-:Y:S01]  /*0af0*/  LOP3.LUT R5, R20, R5, RZ, 0xc0, !PT ;  /* 0x0000000514057212 */ /* 0x000fe200078ec0ff */
[----:B------:R-:W-:Y:S02]  /*0b00*/  @P3 IMAD R0, R14, R12, R3 ;  /* 0x0000000c0e003224 */ /* 0x000fe400078e0203 */
[----:B------:R-:W-:Y:S02]  /*0b10*/  IMAD R11, R10, R4, R11 ;  /* 0x000000040a0b7224 */ /* 0x000fe400078e020b */
[----:B0-----:R-:W-:-:S02]  /*0b20*/  IMAD R3, R6, R21, R32 ;  /* 0x0000001506037224 */ /* 0x001fc400078e0220 */
[----:B------:R-:W-:Y:S02]  /*0b30*/  IMAD R58, R11, R58, R0 ;  /* 0x0000003a0b3a7224 */ /* 0x000fe400078e0200 */
[----:B------:R-:W-:Y:S02]  /*0b40*/  IMAD R3, R3, R24, R5 ;  /* 0x0000001803037224 */ /* 0x000fe400078e0205 */
[----:B------:R-:W-:-:S03]  /*0b50*/  IMAD.MOV.U32 R0, RZ, RZ, 0x1 ;  /* 0x00000001ff007424 */ /* 0x000fc600078e00ff */
[----:B------:R-:W-:Y:S02]  /*0b60*/  SEL R59, R3, R58, !P3 ;  /* 0x0000003a033b7207 */ /* 0x000fe40005800000 */
[----:B------:R-:W-:-:S07]  /*0b70*/  SEL R58, R58, R3, !P3 ;  /* 0x000000033a3a7207 */ /* 0x000fce0005800000 */
.L_x_4:
[----:B------:R-:W-:-:S08]  /*0b80*/  NOP ;  /* 0x0000000000007918 */ /* 0x000fd00000000000 */
[----:B------:R-:W0:Y:S02]  /*0b90*/  USETMAXREG.TRY_ALLOC.CTAPOOL UP0, 0xe8 ;  /* 0x000000e8000079c8 */ /* 0x000e240008000600 */
[----:B0-----:R-:W-:-:S13]  /*0ba0*/  PLOP3.LUT P0, PT, PT, PT, UP0, 0x80, 0x0 ;  /* 0x000000000000781c */ /* 0x001fda0003f0f008 */
[----:B------:R-:W-:Y:S05]  /*0bb0*/  @!P0 BRA `(.L_x_4) ;  /* 0xfffffffc00f08947 */ /* 0x000fea000383ffff */
[----:B------:R-:W-:Y:S01]  /*0bc0*/  ULDC.64 UR4, c[0x0][0x598] ;  /* 0x0001660000047ab9 */ /* 0x000fe20000000a00 */
[----:B------:R-:W-:Y:S01]  /*0bd0*/  ULDC.64 UR36, c[0x0][0x208] ;  /* 0x0000820000247ab9 */ /* 0x000fe20000000a00 */
[----:B------:R-:W-:-:S04]  /*0be0*/  ISETP.NE.U32.AND P0, PT, RZ, UR4, PT ;  /* 0x00000004ff007c0c */ /* 0x000fc8000bf05070 */
[----:B------:R-:W-:-:S13]  /*0bf0*/  ISETP.NE.AND.EX P0, PT, RZ, UR5, PT, P0 ;  /* 0x00000005ff007c0c */ /* 0x000fda000bf05300 */
[----:B------:R-:W-:Y:S05]  /*0c00*/  @!P0 BRA `(.L_x_7) ;  /* 0x00000000001c8947 */ /* 0x000fea0003800000 */
[----:B------:R-:W0:Y:S02]  /*0c10*/  LDC.64 R4, c[0x0][0x598] ;  /* 0x00016600ff047b82 */ /* 0x000e240000000a00 */
[----:B0-----:R-:W2:Y:S02]  /*0c20*/  LDG.E.64 R4, desc[UR36][R4.64] ;  /* 0x0000002404047981 */ /* 0x001ea4000c1e1b00 */
[----:B--2---:R-:W-:-:S04]  /*0c30*/  ISETP.NE.U32.AND P0, PT, R4, RZ, PT ;  /* 0x000000ff0400720c */ /* 0x004fc80003f05070 */
[----:B------:R-:W-:-:S13]  /*0c40*/  ISETP.NE.AND.EX P0, PT, R5, RZ, PT, P0 ;  /* 0x000000ff0500720c */ /* 0x000fda0003f05300 */
[----:B------:R-:W-:Y:S05]  /*0c50*/  @!P0 BRA `(.L_x_7) ;  /* 0x0000000000088947 */ /* 0x000fea0003800000 */
[----:B------:R0:W5:Y:S01]  /*0c60*/  LD.E R23, desc[UR36][R4.64] ;  /* 0x0000002404177980 */ /* 0x000162000c101900 */
[----:B------:R-:W-:Y:S05]  /*0c70*/  BRA `(.L_x_8) ;  /* 0x0000000000247947 */ /* 0x000fea0003800000 */
.L_x_7:
[----:B------:R-:W-:Y:S02]  /*0c80*/  ULDC.64 UR4, c[0x0][0x588] ;  /* 0x0001620000047ab9 */ /* 0x000fe40000000a00 */
[----:B------:R-:W-:-:S04]  /*0c90*/  ISETP.NE.U32.AND P0, PT, RZ, UR4, PT ;  /* 0x00000004ff007c0c */ /* 0x000fc8000bf05070 */
[----:B------:R-:W-:-:S13]  /*0ca0*/  ISETP.NE.AND.EX P0, PT, RZ, UR5, PT, P0 ;  /* 0x00000005ff007c0c */ /* 0x000fda000bf05300 */
[----:B------:R-:W-:Y:S05]  /*0cb0*/  @!P0 BRA `(.L_x_9) ;  /* 0x00000000000c8947 */ /* 0x000fea0003800000 */
[----:B------:R-:W0:Y:S02]  /*0cc0*/  LDC.64 R4, c[0x0][0x588] ;  /* 0x00016200ff047b82 */ /* 0x000e240000000a00 */
[----:B0-----:R1:W5:Y:S01]  /*0cd0*/  LDG.E R23, desc[UR36][R4.64] ;  /* 0x0000002404177981 */ /* 0x001362000c1e1900 */
[----:B------:R-:W-:Y:S05]  /*0ce0*/  BRA `(.L_x_8) ;  /* 0x0000000000087947 */ /* 0x000fea0003800000 */
.L_x_9:
[----:B------:R-:W-:Y:S02]  /*0cf0*/  ULDC UR4, c[0x0][0x580] ;  /* 0x0001600000047ab9 */ /* 0x000fe40000000800 */
[----:B------:R-:W-:-:S07]  /*0d00*/  IMAD.U32 R23, RZ, RZ, UR4 ;  /* 0x00000004ff177e24 */ /* 0x000fce000f8e00ff */
.L_x_8:
[----:B------:R-:W-:Y:S02]  /*0d10*/  ULDC.64 UR4, c[0x0][0x5a0] ;  /* 0x0001680000047ab9 */ /* 0x000fe40000000a00 */
[----:B------:R-:W-:-:S04]  /*0d20*/  ISETP.NE.U32.AND P0, PT, RZ, UR4, PT ;  /* 0x00000004ff007c0c */ /* 0x000fc8000bf05070 */
[----:B------:R-:W-:-:S13]  /*0d30*/  ISETP.NE.AND.EX P0, PT, RZ, UR5, PT, P0 ;  /* 0x00000005ff007c0c */ /* 0x000fda000bf05300 */
[----:B------:R-:W-:Y:S05]  /*0d40*/  @!P0 BRA `(.L_x_10) ;  /* 0x00000000001c8947 */ /* 0x000fea0003800000 */
[----:B01----:R-:W0:Y:S02]  /*0d50*/  LDC.64 R4, c[0x0][0x5a0] ;  /* 0x00016800ff047b82 */ /* 0x003e240000000a00 */
[----:B0-----:R-:W2:Y:S02]  /*0d60*/  LDG.E.64 R4, desc[UR36][R4.64] ;  /* 0x0000002404047981 */ /* 0x001ea4000c1e1b00 */
[----:B--2---:R-:W-:-:S04]  /*0d70*/  ISETP.NE.U32.AND P0, PT, R4, RZ, PT ;  /* 0x000000ff0400720c */ /* 0x004fc80003f05070 */
[----:B------:R-:W-:-:S13]  /*0d80*/  ISETP.NE.AND.EX P0, PT, R5, RZ, PT, P0 ;  /* 0x000000ff0500720c */ /* 0x000fda0003f05300 */
[----:B------:R-:W-:Y:S05]  /*0d90*/  @!P0 BRA `(.L_x_10) ;  /* 0x0000000000088947 */ /* 0x000fea0003800000 */
[----:B------:R0:W5:Y:S01]  /*0da0*/  LD.E R56, desc[UR36][R4.64] ;  /* 0x0000002404387980 */ /* 0x000162000c101900 */
[----:B------:R-:W-:Y:S05]  /*0db0*/  BRA `(.L_x_11) ;  /* 0x0000000000247947 */ /* 0x000fea0003800000 */
.L_x_10:
[----:B------:R-:W-:Y:S02]  /*0dc0*/  ULDC.64 UR4, c[0x0][0x590] ;  /* 0x0001640000047ab9 */ /* 0x000fe40000000a00 */
[----:B------:R-:W-:-:S04]  /*0dd0*/  ISETP.NE.U32.AND P0, PT, RZ, UR4, PT ;  /* 0x00000004ff007c0c */ /* 0x000fc8000bf05070 */
[----:B------:R-:W-:-:S13]  /*0de0*/  ISETP.NE.AND.EX P0, PT, RZ, UR5, PT, P0 ;  /* 0x00000005ff007c0c */ /* 0x000fda000bf05300 */
[----:B------:R-:W-:Y:S05]  /*0df0*/  @!P0 BRA `(.L_x_12) ;  /* 0x00000000000c8947 */ /* 0x000fea0003800000 */
[----:B01----:R-:W0:Y:S02]  /*0e00*/  LDC.64 R4, c[0x0][0x590] ;  /* 0x00016400ff047b82 */ /* 0x003e240000000a00 */
[----:B0-----:R1:W5:Y:S01]  /*0e10*/  LDG.E R56, desc[UR36][R4.64] ;  /* 0x0000002404387981 */ /* 0x001362000c1e1900 */
[----:B------:R-:W-:Y:S05]  /*0e20*/  BRA `(.L_x_11) ;  /* 0x0000000000087947 */ /* 0x000fea0003800000 */
.L_x_12:
[----:B------:R-:W-:Y:S02]  /*0e30*/  ULDC UR4, c[0x0][0x584] ;  /* 0x0001610000047ab9 */ /* 0x000fe40000000800 */
[----:B------:R-:W-:-:S07]  /*0e40*/  IMAD.U32 R56, RZ, RZ, UR4 ;  /* 0x00000004ff387e24 */ /* 0x000fce000f8e00ff */
.L_x_11:
[----:B------:R-:W-:-:S13]  /*0e50*/  LOP3.LUT P0, RZ, R0, 0xff, RZ, 0xc0, !PT ;  /* 0x000000ff00ff7812 */ /* 0x000fda000780c0ff */
[----:B------:R-:W-:Y:S05]  /*0e60*/  @!P0 EXIT ;  /* 0x000000000000894d */ /* 0x000fea0003800000 */
[----:B------:R-:W-:Y:S01]  /*0e70*/  ULDC UR4, c[0x0][0x28c] ;  /* 0x0000a30000047ab9 */ /* 0x000fe20000000800 */
[----:B------:R-:W-:Y:S01]  /*0e80*/  LOP3.LUT R62, R19, 0x1, RZ, 0xfc, !PT ;  /* 0x00000001133e7812 */ /* 0x000fe200078efcff */
[----:B------:R-:W-:Y:S01]  /*0e90*/  UIADD3 UR4, UR4, 0x1f, URZ ;  /* 0x0000001f04047890 */ /* 0x000fe2000fffe03f */
[----:B------:R-:W-:Y:S01]  /*0ea0*/  UMOV UR38, URZ ;  /* 0x0000003f00267c82 */ /* 0x000fe20008000000 */
[----:B------:R-:W-:Y:S02]  /*0eb0*/  UMOV UR39, URZ ;  /* 0x0000003f00277c82 */ /* 0x000fe40008000000 */
[----:B------:R-:W-:-:S04]  /*0ec0*/  USHF.R.S32.HI UR5, URZ, 0x1f, UR4 ;  /* 0x0000001f3f057899 */ /* 0x000fc80008011404 */
[----:B------:R-:W-:-:S04]  /*0ed0*/  ULEA.HI UR5, UR5, UR4, URZ, 0x5 ;  /* 0x0000000405057291 */ /* 0x000fc8000f8f283f */
[----:B------:R-:W-:-:S12]  /*0ee0*/  USHF.R.S32.HI UR40, URZ, 0x5, UR5 ;  /* 0x000000053f287899 */ /* 0x000fd80008011405 */
.L_x_94:
[----:B------:R-:W-:Y:S01]  /*0ef0*/  LOP3.LUT R0, R18, 0x80, RZ, 0xc0, !PT ;  /* 0x0000008012007812 */ /* 0x000fe200078ec0ff */
[----:B--2---:R-:W2:Y:S01]  /*0f00*/  S2UR UR7, SR_CgaCtaId ;  /* 0x00000000000779c3 */ /* 0x004ea20000008800 */
[----:B------:R-:W-:Y:S02]  /*0f10*/  UMOV UR6, 0x400 ;  /* 0x0000040000067882 */ /* 0x000fe40000000000 */
[----:B------:R-:W-:-:S06]  /*0f20*/  SHF.R.U32.HI R0, RZ, 0x7, R0 ;  /* 0x00000007ff007819 */ /* 0x000fcc0000011600 */
[----:B---3--:R-:W3:Y:S01]  /*0f30*/  SHFL.IDX PT, R0, R0, RZ, 0x1f ;  /* 0x00001fff00007589 */ /* 0x008ee200000e0000 */
[----:B--2---:R-:W-:Y:S01]  /*0f40*/  ULEA UR42, UR7, UR6, 0x18 ;  /* 0x00000006072a7291 */ /* 0x004fe2000f8ec03f */
[----:B---3--:R-:W-:-:S13]  /*0f50*/  R2UR UR4, R0 ;  /* 0x00000000000472ca */ /* 0x008fda00000e0000 */
[----:B------:R-:W-:-:S04]  /*0f60*/  ULEA.HI UR5, UR4, UR4, URZ, 0x1 ;  /* 0x0000000404057291 */ /* 0x000fc8000f8f083f */
[----:B------:R-:W-:-:S04]  /*0f70*/  ULOP3.LUT UR5, UR5, 0xffffe, URZ, 0xc0, !UPT ;  /* 0x000ffffe05057892 */ /* 0x000fc8000f8ec03f */
[----:B------:R-:W-:-:S03]  /*0f80*/  UIADD3 UR5, UR4, -UR5, URZ ;  /* 0x8000000504057290 */ /* 0x000fc6000fffe03f */
[----:B------:R-:W-:Y:S01]  /*0f90*/  ULDC UR4, c[0x0][0x28c] ;  /* 0x0000a30000047ab9 */ /* 0x000fe20000000800 */
[----:B------:R-:W-:Y:S01]  /*0fa0*/  ULEA UR5, UR5, UR42, 0xc ;  /* 0x0000002a05057291 */ /* 0x000fe2000f8e603f */
[----:B------:R-:W-:-:S03]  /*0fb0*/  ISETP.LT.AND P0, PT, RZ, UR4, PT ;  /* 0x00000004ff007c0c */ /* 0x000fc6000bf01270 */
[----:B------:R-:W-:-:S04]  /*0fc0*/  UIADD3 UR5, UR5, 0x100, URZ ;  /* 0x0000010005057890 */ /* 0x000fc8000fffe03f */
[----:B------:R-:W-:-:S04]  /*0fd0*/  USHF.R.U32.HI UR5, URZ, 0x4, UR5 ;  /* 0x000000043f057899 */ /* 0x000fc80008011605 */
[----:B------:R-:W-:Y:S02]  /*0fe0*/  ULOP3.LUT UR41, UR5, 0x3fff, URZ, 0xc0, !UPT ;  /* 0x00003fff05297892 */ /* 0x000fe4000f8ec03f */
[----:B-1--45:R-:W-:Y:S10]  /*0ff0*/  @P0 BRA `(.L_x_13) ;  /* 0x0000000000400947 */ /* 0x032ff40003800000 */
[----:B------:R-:W-:Y:S01]  /*1000*/  MOV R0, 0x0 ;  /* 0x0000000000007802 */ /* 0x000fe20000000f00 */
[----:B------:R-:W-:Y:S01]  /*1010*/  ULDC.64 UR4, c[0x4][0x68] ;  /* 0x01001a0000047ab9 */ /* 0x000fe20000000a00 */
[----:B------:R-:W-:Y:S01]  /*1020*/  ULDC.64 UR6, c[0x4][0x8] ;  /* 0x0100020000067ab9 */ /* 0x000fe20000000a00 */
[----:B01----:R-:W-:Y:S01]  /*1030*/  IMAD.U32 R4, RZ, RZ, UR4 ;  /* 0x00000004ff047e24 */ /* 0x003fe2000f8e00ff */
[----:B------:R0:W1:Y:S01]  /*1040*/  LDC.64 R14, c[0x4][R0] ;  /* 0x01000000000e7b82 */ /* 0x0000620000000a00 */
[----:B------:R-:W-:Y:S01]  /*1050*/  IMAD.U32 R5, RZ, RZ, UR5 ;  /* 0x00000005ff057e24 */ /* 0x000fe2000f8e00ff */
[----:B------:R-:W-:Y:S01]  /*1060*/  ULDC.64 UR4, c[0x4][0x70] ;  /* 0x01001c0000047ab9 */ /* 0x000fe20000000a00 */
[----:B------:R-:W-:Y:S02]  /*1070*/  IMAD.U32 R10, RZ, RZ, UR6 ;  /* 0x00000006ff0a7e24 */ /* 0x000fe4000f8e00ff */
[----:B------:R-:W-:Y:S02]  /*1080*/  IMAD.U32 R6, RZ, RZ, UR4 ;  /* 0x00000004ff067e24 */ /* 0x000fe4000f8e00ff */
[----:B------:R-:W-:-:S02]  /*1090*/  IMAD.U32 R7, RZ, RZ, UR5 ;  /* 0x00000005ff077e24 */ /* 0x000fc4000f8e00ff */
[----:B------:R-:W-:Y:S02]  /*10a0*/  IMAD.U32 R11, RZ, RZ, UR7 ;  /* 0x00000007ff0b7e24 */ /* 0x000fe4000f8e00ff */
[----:B------:R-:W-:Y:S02]  /*10b0*/  IMAD.MOV.U32 R8, RZ, RZ, 0x1e1 ;  /* 0x000001e1ff087424 */ /* 0x000fe400078e00ff */
[----:B------:R-:W-:Y:S02]  /*10c0*/  IMAD.MOV.U32 R12, RZ, RZ, 0x1 ;  /* 0x00000001ff0c7424 */ /* 0x000fe400078e00ff */
[----:B0-----:R-:W-:-:S07]  /*10d0*/  IMAD.MOV.U32 R13, RZ, RZ, RZ ;  /* 0x000000ffff0d7224 */ /* 0x001fce00078e00ff */
[----:B------:R-:W-:-:S07]  /*10e0*/  LEPC R20, `(.L_x_13) ;  /* 0x000000001014794e */ /* 0x000fce0000000000 */
[----:B-1---5:R-:W-:Y:S05]  /*10f0*/  CALL.ABS.NOINC R14 ;  /* 0x000000000e007343 */ /* 0x022fea0003c00000 */
.L_x_13:
[----:B------:R-:W-:-:S13]  /*1100*/  ISETP.NE.AND P0, PT, R62, 0x3, PT ;  /* 0x000000033e00780c */ /* 0x000fda0003f05270 */
[----:B------:R-:W-:Y:S05]  /*1110*/  @!P0 BRA `(.L_x_14) ;  /* 0x0000000000048947 */ /* 0x000fea0003800000 */
[----:B------:R-:W-:Y:S01]  /*1120*/  BPT.TRAP 0x1 ;  /* 0x000000040000795c */ /* 0x000fe20000300000 */
.L_x_14:
[----:B------:R-:W-:Y:S02]  /*1130*/  IMAD.U32 R3, RZ, RZ, UR39 ;  /* 0x00000027ff037e24 */ /* 0x000fe4000f8e00ff */
[----:B------:R-:W-:-:S03]  /*1140*/  IMAD.U32 R0, RZ, RZ, UR38 ;  /* 0x00000026ff007e24 */ /* 0x000fc6000f8e00ff */
[----:B------:R-:W-:Y:S02]  /*1150*/  LEA R3, R3, UR42, 0x3 ;  /* 0x0000002a03037c11 */ /* 0x000fe4000f8e18ff */
[----:B------:R-:W-:-:S04]  /*1160*/  SHF.L.U32 R0, R0, 0x1f, RZ ;  /* 0x0000001f00007819 */ /* 0x000fc800000006ff */
[----:B------:R2:W3:Y:S01]  /*1170*/  SYNCS.PHASECHK.TRANS64.TRYWAIT P1, [R3+URZ], R0 ;  /* 0x00000000030075a7 */ /* 0x0004e2000802017f */
[----:B------:R-:W-:Y:S05]  /*1180*/  @!P0 BRA `(.L_x_15) ;  /* 0x0000000000048947 */ /* 0x000fea0003800000 */
[----:B------:R-:W-:Y:S01]  /*1190*/  BPT.TRAP 0x1 ;  /* 0x000000040000795c */ /* 0x000fe20000300000 */
.L_x_15:
[----:B---3--:R-:W-:Y:S05]  /*11a0*/  @P1 BRA `(.L_x_16) ;  /* 0x0000000000081947 */ /* 0x008fea0003800000 */
[----:B------:R-:W3:Y:S02]  /*11b0*/  SYNCS.PHASECHK.TRANS64.TRYWAIT P1, [R3+URZ], R0 ;  /* 0x00000000030075a7 */ /* 0x000ee4000802017f */
[----:B---3--:R-:W-:Y:S05]  /*11c0*/  @!P1 BRA `(.L_x_17) ;  /* 0x0000004400d09947 */ /* 0x008fea0003800000 */
.L_x_16:
[----:B------:R-:W-:-:S04]  /*11d0*/  UISETP.LT.AND UP0, UPT, UR40, 0x1, UPT ;  /* 0x000000012800788c */ /* 0x000fc8000bf01270 */
[----:B------:R-:W-:-:S04]  /*11e0*/  USEL UR4, UR40, 0x1, UP0 ;  /* 0x0000000128047887 */ /* 0x000fc80008000000 */
[----:B------:R-:W-:-:S06]  /*11f0*/  UIADD3 UR4, UR40, -UR4, URZ ;  /* 0x8000000428047290 */ /* 0x000fcc000fffe03f */
[----:B--23--:R-:W-:Y:S01]  /*1200*/  IMAD.U32 R0, RZ, RZ, UR4 ;  /* 0x00000004ff007e24 */ /* 0x00cfe2000f8e00ff */
[----:B------:R-:W-:Y:S05]  /*1210*/  WARPSYNC.ALL ;  /* 0x0000000000007948 */ /* 0x000fea0003800000 */
[----:B------:R-:W-:Y:S01]  /*1220*/  ISETP.GE.AND P1, PT, R0, 0x1, PT ;  /* 0x000000010000780c */ /* 0x000fe20003f26270 */
[----:B------:R-:W-:Y:S01]  /*1230*/  UIADD3 UR4, UR42, 0x4100, URZ ;  /* 0x000041002a047890 */ /* 0x000fe2000fffe03f */
[----:B------:R-:W-:Y:S01]  /*1240*/  WARPGROUP.ARRIVE ;  /* 0x00000000000079c5 */ /* 0x000fe20000000000 */
[----:B------:R-:W-:Y:S02]  /*1250*/  ULOP3.LUT UR41, UR41, 0x10000, URZ, 0xfc, !UPT ;  /* 0x0001000029297892 */ /* 0x000fe4000f8efc3f */
[----:B------:R-:W-:Y:S01]  /*1260*/  USHF.R.U32.HI UR4, URZ, 0x4, UR4 ;  /* 0x000000043f047899 */ /* 0x000fe20008011604 */
[----:B------:R-:W-:Y:S01]  /*1270*/  UMOV UR5, 0x80000020 ;  /* 0x8000002000057882 */ /* 0x000fe20000000000 */
[----:B------:R-:W-:-:S02]  /*1280*/  UMOV UR7, 0x80000020 ;  /* 0x8000002000077882 */ /* 0x000fc40000000000 */
[----:B------:R-:W-:-:S04]  /*1290*/  ULOP3.LUT UR4, UR4, 0x3fff, URZ, 0xc0, !UPT ;  /* 0x00003fff04047892 */ /* 0x000fc8000f8ec03f */
[----:B------:R-:W-:Y:S02]  /*12a0*/  ULOP3.LUT UR10, UR4, 0x10000, URZ, 0xfc, !UPT ;  /* 0x00010000040a7892 */ /* 0x000fe4000f8efc3f */
[----:B------:R-:W-:Y:S02]  /*12b0*/  ULEA UR4, UR39, UR41, 0x9 ;  /* 0x0000002927047291 */ /* 0x000fe4000f8e483f */
[----:B------:R-:W-:-:S09]  /*12c0*/  ULEA UR6, UR39, UR10, 0x8 ;  /* 0x0000000a27067291 */ /* 0x000fd2000f8e403f */
[----:B------:R-:W-:Y:S01]  /*12d0*/  HGMMA.64x64x16.F32 R24, gdesc[UR4], RZ, !UPT, gsb0 ;  /* 0x00e00000041879f0 */ /* 0x000fe2000c0008ff */
[----:B------:R-:W-:Y:S02]  /*12e0*/  UIADD3 UR4, UR4, 0x2, URZ ;  /* 0x0000000204047890 */ /* 0x000fe4000fffe03f */
[----:B------:R-:W-:Y:S01]  /*12f0*/  UIADD3 UR6, UR6, 0x2, URZ ;  /* 0x0000000206067890 */ /* 0x000fe2000fffe03f */
[----:B------:R-:W-:Y:S01]  /*1300*/  UMOV UR5, 0x80000020 ;  /* 0x8000002000057882 */ /* 0x000fe20000000000 */
[----:B------:R-:W-:Y:S01]  /*1310*/  UMOV UR7, 0x80000020 ;  /* 0x8000002000077882 */ /* 0x000fe20000000000 */
[----:B------:R-:W-:Y:S02]  /*1320*/  WARPGROUP.DEPBAR.LE gsb0, 0x0 ;  /* 0x00008000000079c5 */ /* 0x000fe40000010000 */
[----:B------:R-:W-:-:S06]  /*1330*/  WARPGROUP.ARRIVE ;  /* 0x00000000000079c5 */ /* 0x000fcc0000000000 */
[----:B------:R-:W-:Y:S03]  /*1340*/  HGMMA.64x64x16.F32 R24, gdesc[UR4], R24, gsb0 ;  /* 0x00e00000041879f0 */ /* 0x000fe60008000818 */
[----:B------:R-:W-:Y:S02]  /*1350*/  WARPGROUP.DEPBAR.LE gsb0, 0x0 ;  /* 0x00008000000079c5 */ /* 0x000fe40000010000 */
[----:B------:R-:W-:Y:S05]  /*1360*/  @!P1 BRA `(.L_x_18) ;  /* 0x0000000000d89947 */ /* 0x000fea0003800000 */
[----:B------:R-:W-:Y:S02]  /*1370*/  UIADD3 UR4, UR39, 0x1, URZ ;  /* 0x0000000127047890 */ /* 0x000fe4000fffe03f */
[----:B------:R-:W-:Y:S02]  /*1380*/  UMOV UR9, UR39 ;  /* 0x0000002700097c82 */ /* 0x000fe40008000000 */
[----:B------:R-:W-:-:S04]  /*1390*/  UISETP.NE.AND UP0, UPT, UR4, 0x2, UPT ;  /* 0x000000020400788c */ /* 0x000fc8000bf05270 */
[----:B------:R-:W-:Y:S02]  /*13a0*/  USEL UR5, URZ, 0x1, UP0 ;  /* 0x000000013f057887 */ /* 0x000fe40008000000 */
[----:B------:R-:W-:Y:S02]  /*13b0*/  USEL UR8, UR4, URZ, UP0 ;  /* 0x0000003f04087287 */ /* 0x000fe40008000000 */
[----:B------:R-:W-:-:S06]  /*13c0*/  ULOP3.LUT UR5, UR38, UR5, URZ, 0x3c, !UPT ;  /* 0x0000000526057292 */ /* 0x000fcc000f8e3c3f */
[----:B01----:R-:W-:-:S07]  /*13d0*/  IMAD.U32 R5, RZ, RZ, UR5 ;  /* 0x00000005ff057e24 */ /* 0x003fce000f8e00ff */
.L_x_25:
[----:B01----:R-:W-:Y:S05]  /*13e0*/  @!P0 BRA `(.L_x_19) ;  /* 0x0000000000048947 */ /* 0x003fea0003800000 */
[----:B------:R-:W-:Y:S01]  /*13f0*/  BPT.TRAP 0x1 ;  /* 0x000000040000795c */ /* 0x000fe20000300000 */
.L_x_19:
[----:B------:R-:W0:Y:S01]  /*1400*/  S2UR UR5, SR_CgaCtaId ;  /* 0x00000000000579c3 */ /* 0x000e220000008800 */
[----:B------:R-:W-:Y:S01]  /*1410*/  UMOV UR4, 0x400 ;  /* 0x0000040000047882 */ /* 0x000fe20000000000 */
[----:B------:R-:W-:Y:S01]  /*1420*/  SHF.L.U32 R3, R5, 0x1f, RZ ;  /* 0x0000001f05037819 */ /* 0x000fe200000006ff */
[----:B0-----:R-:W-:-:S04]  /*1430*/  ULEA UR11, UR5, UR4, 0x18 ;  /* 0x00000004050b7291 */ /* 0x001fc8000f8ec03f */
[----:B------:R-:W-:-:S09]  /*1440*/  ULEA UR4, UR8, UR11, 0x3 ;  /* 0x0000000b08047291 */ /* 0x000fd2000f8e183f */
[----:B------:R0:W1:Y:S01]  /*1450*/  SYNCS.PHASECHK.TRANS64.TRYWAIT P1, [UR4], R3 ;  /* 0x00000003ff0075a7 */ /* 0x0000620008020144 */
[----:B------:R-:W-:Y:S05]  /*1460*/  @!P0 BRA `(.L_x_20) ;  /* 0x0000000000048947 */ /* 0x000fea0003800000 */
[----:B------:R-:W-:Y:S01]  /*1470*/  BPT.TRAP 0x1 ;  /* 0x000000040000795c */ /* 0x000fe20000300000 */
.L_x_20:
[----:B-1----:R-:W-:Y:S05]  /*1480*/  @P1 BRA `(.L_x_21) ;  /* 0x0000000000081947 */ /* 0x002fea0003800000 */
[----:B------:R-:W1:Y:S02]  /*1490*/  SYNCS.PHASECHK.TRANS64.TRYWAIT P1, [UR4], R3 ;  /* 0x00000003ff0075a7 */ /* 0x000e640008020144 */
[----:B-1----:R-:W-:Y:S05]  /*14a0*/  @!P1 BRA `(.L_x_22) ;  /* 0x00000044002c9947 */ /* 0x002fea0003800000 */
.L_x_21:
[----:B------:R-:W-:Y:S01]  /*14b0*/  ULEA UR4, UR8, UR41, 0x9 ;  /* 0x0000002908047291 */ /* 0x000fe2000f8e483f */
[----:B------:R-:W-:Y:S01]  /*14c0*/  WARPGROUP.ARRIVE ;  /* 0x00000000000079c5 */ /* 0x000fe20000000000 */
[----:B------:R-:W-:Y:S01]  /*14d0*/  ULEA UR6, UR8, UR10, 0x8 ;  /* 0x0000000a08067291 */ /* 0x000fe2000f8e403f */
[----:B------:R-:W-:Y:S01]  /*14e0*/  UMOV UR5, 0x80000020 ;  /* 0x8000002000057882 */ /* 0x000fe20000000000 */
[----:B------:R-:W-:-:S07]  /*14f0*/  UMOV UR7, 0x80000020 ;  /* 0x8000002000077882 */ /* 0x000fce0000000000 */
[----:B------:R-:W-:Y:S01]  /*1500*/  HGMMA.64x64x16.F32 R24, gdesc[UR4], R24, gsb0 ;  /* 0x00e00000041879f0 */ /* 0x000fe20008000818 */
        /* <DEDUP_REMOVED lines=9> */
[----:B------:R-:W-:Y:S01]  /*15a0*/  BPT.TRAP 0x1 ;  /* 0x000000040000795c */ /* 0x000fe20000300000 */
.L_x_23:
[----:B------:R-:W-:Y:S01]  /*15b0*/  ULEA UR4, UR9, UR11, 0x3 ;  /* 0x0000000b09047291 */ /* 0x000fe2000f8e183f */
[----:B------:R-:W-:-:S03]  /*15c0*/  ISETP.GT.U32.AND P1, PT, R19, 0x1, PT ;  /* 0x000000011300780c */ /* 0x000fc60003f24070 */
[----:B------:R-:W-:-:S04]  /*15d0*/  UIADD3 UR4, UR4, 0x10, URZ ;  /* 0x0000001004047890 */ /* 0x000fc8000fffe03f */
[----:B------:R-:W-:-:S09]  /*15e0*/  UPRMT UR4, URZ, 0x654, UR4 ;  /* 0x000006543f047896 */ /* 0x000fd20008000004 */
[----:B------:R-:W-:Y:S01]  /*15f0*/  SYNCS.ARRIVE.TRANS64.RED.A1T0 RZ, [UR4], RZ ;  /* 0x000000ffffff79a7 */ /* 0x000fe20008100404 */
[----:B------:R-:W-:Y:S05]  /*1600*/  @P1 BRA `(.L_x_24) ;  /* 0x0000000000041947 */ /* 0x000fea0003800000 */
[----:B------:R-:W-:Y:S01]  /*1610*/  BPT.TRAP 0x1 ;  /* 0x000000040000795c */ /* 0x000fe20000300000 */
.L_x_24:
[----:B------:R-:W-:Y:S01]  /*1620*/  UIADD3 UR8, UR8, 0x1, URZ ;  /* 0x0000000108087890 */ /* 0x000fe2000fffe03f */
[C---:B------:R-:W-:Y:S01]  /*1630*/  ISETP.GT.AND P1, PT, R0.reuse, 0x1, PT ;  /* 0x000000010000780c */ /* 0x040fe20003f24270 */
[----:B------:R-:W-:Y:S01]  /*1640*/  UIADD3 UR9, UR9, 0x1, URZ ;  /* 0x0000000109097890 */ /* 0x000fe2000fffe03f */
[----:B------:R-:W-:Y:S01]  /*1650*/  VIADD R0, R0, 0xffffffff ;  /* 0xffffffff00007836 */ /* 0x000fe20000000000 */
[----:B------:R-:W-:Y:S02]  /*1660*/  UISETP.NE.AND UP0, UPT, UR8, 0x2, UPT ;  /* 0x000000020800788c */ /* 0x000fe4000bf05270 */
[----:B------:R-:W-:Y:S02]  /*1670*/  UISETP.NE.AND UP1, UPT, UR9, 0x2, UPT ;  /* 0x000000020900788c */ /* 0x000fe4000bf25270 */
[----:B------:R-:W-:Y:S02]  /*1680*/  USEL UR4, URZ, 0x1, UP0 ;  /* 0x000000013f047887 */ /* 0x000fe40008000000 */
[----:B------:R-:W-:-:S02]  /*1690*/  USEL UR8, UR8, URZ, UP0 ;  /* 0x0000003f08087287 */ /* 0x000fc40008000000 */
[----:B------:R-:W-:Y:S02]  /*16a0*/  USEL UR9, UR9, URZ, UP1 ;  /* 0x0000003f09097287 */ /* 0x000fe40008800000 */
[----:B------:R-:W-:Y:S01]  /*16b0*/  LOP3.LUT R5, R5, UR4, RZ, 0x3c, !PT ;  /* 0x0000000405057c12 */ /* 0x000fe2000f8e3cff */
[----:B------:R-:W-:Y:S09]  /*16c0*/  @P1 BRA `(.L_x_25) ;  /* 0xfffffffc00441947 */ /* 0x000ff2000383ffff */
.L_x_18:
[----:B------:R-:W2:Y:S02]  /*16d0*/  LDC R0, c[0x0][0x28c] ;  /* 0x0000a300ff007b82 */ /* 0x000ea40000000800 */
[----:B--2---:R-:W-:-:S13]  /*16e0*/  ISETP.GE.AND P1, PT, R0, 0x1, PT ;  /* 0x000000010000780c */ /* 0x004fda0003f26270 */
[----:B------:R-:W-:Y:S05]  /*16f0*/  @!P1 BRA `(.L_x_26) ;  /* 0x0000000000409947 */ /* 0x000fea0003800000 */
[----:B------:R-:W-:Y:S05]  /*1700*/  @!P0 BRA `(.L_x_27) ;  /* 0x0000000000048947 */ /* 0x000fea0003800000 */
[----:B------:R-:W-:Y:S01]  /*1710*/  BPT.TRAP 0x1 ;  /* 0x000000040000795c */ /* 0x000fe20000300000 */
.L_x_27:
[----:B------:R-:W2:Y:S01]  /*1720*/  S2UR UR6, SR_CgaCtaId ;  /* 0x00000000000679c3 */ /* 0x000ea20000008800 */
[----:B------:R-:W-:Y:S01]  /*1730*/  UISETP.LT.AND UP0, UPT, UR40, 0x1, UPT ;  /* 0x000000012800788c */ /* 0x000fe2000bf01270 */
[----:B------:R-:W-:Y:S01]  /*1740*/  ISETP.GT.U32.AND P0, PT, R19, 0x1, PT ;  /* 0x000000011300780c */ /* 0x000fe20003f04070 */
[----:B------:R-:W-:Y:S02]  /*1750*/  UMOV UR5, 0x400 ;  /* 0x0000040000057882 */ /* 0x000fe40000000000 */
[----:B------:R-:W-:-:S04]  /*1760*/  USEL UR4, UR40, 0x1, UP0 ;  /* 0x0000000128047887 */ /* 0x000fc80008000000 */
[----:B------:R-:W-:-:S04]  /*1770*/  UIADD3 UR4, UR39, UR40, -UR4 ;  /* 0x0000002827047290 */ /* 0x000fc8000fffe804 */
[----:B------:R-:W-:-:S04]  /*1780*/  USHF.L.U32 UR4, UR4, 0x3, URZ ;  /* 0x0000000304047899 */ /* 0x000fc8000800063f */
[----:B------:R-:W-:Y:S02]  /*1790*/  ULOP3.LUT UR4, UR4, 0x8, URZ, 0xc0, !UPT ;  /* 0x0000000804047892 */ /* 0x000fe4000f8ec03f */
[----:B--2---:R-:W-:-:S04]  /*17a0*/  ULEA UR5, UR6, UR5, 0x18 ;  /* 0x0000000506057291 */ /* 0x004fc8000f8ec03f */
[----:B------:R-:W-:-:S04]  /*17b0*/  UIADD3 UR4, UR5, 0x10, UR4 ;  /* 0x0000001005047890 */ /* 0x000fc8000fffe004 */
[----:B------:R-:W-:-:S09]  /*17c0*/  UPRMT UR4, URZ, 0x654, UR4 ;  /* 0x000006543f047896 */ /* 0x000fd20008000004 */
[----:B------:R-:W-:Y:S01]  /*17d0*/  SYNCS.ARRIVE.TRANS64.RED.A1T0 RZ, [UR4], RZ ;  /* 0x000000ffffff79a7 */ /* 0x000fe20008100404 */
[----:B------:R-:W-:Y:S05]  /*17e0*/  @P0 BRA `(.L_x_26) ;  /* 0x0000000000040947 */ /* 0x000fea0003800000 */
[----:B------:R-:W-:Y:S01]  /*17f0*/  BPT.TRAP 0x1 ;  /* 0x000000040000795c */ /* 0x000fe20000300000 */
.L_x_26:
[----:B------:R-:W2:Y:S01]  /*1800*/  LDC R6, c[0x0][0x288] ;  /* 0x0000a200ff067b82 */ /* 0x000ea20000000800 */
[----:B------:R-:W-:Y:S01]  /*1810*/  UIADD3 UR39, UR40, UR39, URZ ;  /* 0x0000002728277290 */ /* 0x000fe2000fffe03f */
[C---:B01----:R-:W-:Y:S01]  /*1820*/  LOP3.LUT R5, R18.reuse, 0x3, RZ, 0xc0, !PT ;  /* 0x0000000312057812 */ /* 0x043fe200078ec0ff */
[----:B------:R-:W-:Y:S01]  /*1830*/  IMAD.SHL.U32 R59, R59, 0x40, RZ ;  /* 0x000000403b3b7824 */ /* 0x000fe200078e00ff */
[----:B------:R-:W-:Y:S01]  /*1840*/  SHF.R.U32.HI R3, RZ, 0x2, R18 ;  /* 0x00000002ff037819 */ /* 0x000fe20000011612 */
[----:B------:R-:W-:Y:S01]  /*1850*/  USHF.R.U32.HI UR4, URZ, 0x1, UR39 ;  /* 0x000000013f047899 */ /* 0x000fe20008011627 */
[C---:B------:R-:W-:Y:S01]  /*1860*/  LOP3.LUT R4, R18.reuse, 0x60, RZ, 0xc0, !PT ;  /* 0x0000006012047812 */ /* 0x040fe200078ec0ff */
[----:B------:R-:W-:Y:S01]  /*1870*/  IMAD.SHL.U32 R10, R18, 0x2, RZ ;  /* 0x00000002120a7824 */ /* 0x000fe200078e00ff */
[----:B------:R-:W-:Y:S01]  /*1880*/  LOP3.LUT R0, R22, 0x1, RZ, 0xc0, !PT ;  /* 0x0000000116007812 */ /* 0x000fe200078ec0ff */
[----:B------:R-:W-:Y:S01]  /*1890*/  ULOP3.LUT UR4, UR4, 0x1, URZ, 0xc0, !UPT ;  /* 0x0000000104047892 */ /* 0x000fe2000f8ec03f */
[----:B------:R-:W-:Y:S01]  /*18a0*/  LOP3.LUT R3, R3, 0x7, RZ, 0xc0, !PT ;  /* 0x0000000703037812 */ /* 0x000fe200078ec0ff */
[----:B------:R-:W-:Y:S01]  /*18b0*/  ULDC UR8, c[0x0][0x284] ;  /* 0x0000a10000087ab9 */ /* 0x000fe20000000800 */
[----:B------:R-:W-:Y:S01]  /*18c0*/  SHF.R.U32.HI R4, RZ, 0x1, R4 ;  /* 0x00000001ff047819 */ /* 0x000fe20000011604 */
[----:B------:R-:W-:Y:S01]  /*18d0*/  IMAD.SHL.U32 R8, R0, 0x40, RZ ;  /* 0x0000004000087824 */ /* 0x000fe200078e00ff */
[----:B------:R-:W-:Y:S01]  /*18e0*/  UISETP.GT.U32.AND UP1, UPT, UR39, 0x1, UPT ;  /* 0x000000012700788c */ /* 0x000fe2000bf24070 */
[----:B------:R-:W-:Y:S01]  /*18f0*/  SHF.R.S32.HI R15, RZ, 0x1f, R57 ;  /* 0x0000001fff0f7819 */ /* 0x000fe20000011439 */
[----:B------:R-:W-:Y:S01]  /*1900*/  UISETP.NE.U32.AND UP0, UPT, UR4, 0x1, UPT ;  /* 0x000000010400788c */ /* 0x000fe2000bf05070 */
[--C-:B------:R-:W-:Y:S01]  /*1910*/  IADD3 R7, RZ, -R4, -R3.reuse ;  /* 0x80000004ff077210 */ /* 0x100fe20007ffe803 */
[----:B------:R-:W-:Y:S01]  /*1920*/  ULDC.64 UR6, c[0x0][0x5d0] ;  /* 0x0001740000067ab9 */ /* 0x000fe20000000a00 */
[----:B------:R-:W-:Y:S01]  /*1930*/  LOP3.LUT R10, R59, 0x6, R10, 0xf8, !PT ;  /* 0x000000063b0a7812 */ /* 0x000fe200078ef80a */
[----:B------:R-:W-:Y:S01]  /*1940*/  UISETP.LT.U32.AND UP1, UPT, UR40, 0x2, UP1 ;  /* 0x000000022800788c */ /* 0x000fe20008f21070 */
[----:B------:R-:W-:Y:S01]  /*1950*/  LOP3.LUT R3, R8, 0x40, R3, 0xe2, !PT ;  /* 0x0000004008037812 */ /* 0x000fe200078ee203 */
[----:B------:R-:W-:Y:S01]  /*1960*/  UISETP.GT.U32.AND UP0, UPT, UR40, 0x1, !UP0 ;  /* 0x000000012800788c */ /* 0x000fe2000c704070 */
[----:B------:R-:W-:Y:S01]  /*1970*/  SHF.R.S32.HI R11, RZ, 0x1f, R10 ;  /* 0x0000001fff0b7819 */ /* 0x000fe2000001140a */
[----:B--2---:R-:W-:Y:S01]  /*1980*/  IMAD R12, R5, -0x2, R6 ;  /* 0xfffffffe050c7824 */ /* 0x004fe200078e0206 */
[----:B------:R-:W-:Y:S01]  /*1990*/  ISETP.GE.AND P0, PT, R59, R6, PT ;  /* 0x000000063b00720c */ /* 0x000fe20003f06270 */
[C---:B------:R-:W-:Y:S01]  /*19a0*/  IMAD.SHL.U32 R5, R58.reuse, 0x80, RZ ;  /* 0x000000803a057824 */ /* 0x040fe200078e00ff */
[----:B------:R-:W-:Y:S01]  /*19b0*/  USEL UR5, URZ, 0x1, !UP1 ;  /* 0x000000013f057887 */ /* 0x000fe2000c800000 */
[----:B------:R-:W-:Y:S01]  /*19c0*/  IMAD R6, R15, UR6, RZ ;  /* 0x000000060f067c24 */ /* 0x000fe2000f8e02ff */
[----:B------:R-:W-:Y:S01]  /*19d0*/  USEL UR4, URZ, 0x1, !UP0 ;  /* 0x000000013f047887 */ /* 0x000fe2000c000000 */
[----:B------:R-:W-:Y:S01]  /*19e0*/  IMAD.WIDE R8, R58, 0x80, RZ ;  /* 0x000000803a087825 */ /* 0x000fe200078e02ff */
[----:B------:R-:W-:Y:S01]  /*19f0*/  ISETP.GE.OR P0, PT, R5, UR8, P0 ;  /* 0x0000000805007c0c */ /* 0x000fe20008706670 */
[----:B------:R-:W-:-:S02]  /*1a00*/  ULOP3.LUT UR39, UR39, 0x1, URZ, 0xc0, !UPT ;  /* 0x0000000127277892 */ /* 0x000fc4000f8ec03f */
[----:B------:R-:W-:Y:S01]  /*1a10*/  IMAD R0, R0, -0x40, R7 ;  /* 0xffffffc000007824 */ /* 0x000fe200078e0207 */
[----:B------:R-:W-:Y:S01]  /*1a20*/  LOP3.LUT R73, R8, R3, R4, 0xfe, !PT ;  /* 0x0000000308497212 */ /* 0x000fe200078efe04 */
[C---:B------:R-:W-:Y:S01]  /*1a30*/  IMAD R13, R57.reuse, UR7, R6 ;  /* 0x00000007390d7c24 */ /* 0x040fe2000f8e0206 */
[----:B------:R-:W-:Y:S01]  /*1a40*/  ULOP3.LUT UR38, UR4, UR38, UR5, 0x96, !UPT ;  /* 0x0000002604267292 */ /* 0x000fe2000f8e9605 */
[----:B------:R-:W-:Y:S01]  /*1a50*/  IMAD.WIDE.U32 R6, R57, UR6, R10 ;  /* 0x0000000639067c25 */ /* 0x000fe2000f8e000a */
[----:B------:R-:W-:-:S03]  /*1a60*/  IADD3 R3, -R5, UR8, R0 ;  /* 0x0000000805037c10 */ /* 0x000fc6000fffe100 */
[----:B------:R-:W-:Y:S02]  /*1a70*/  IMAD.IADD R7, R7, 0x1, R13 ;  /* 0x0000000107077824 */ /* 0x000fe400078e020d */
[----:B------:R-:W-:Y:S02]  /*1a80*/  IMAD.IADD R4, R12, 0x1, -R59 ;  /* 0x000000010c047824 */ /* 0x000fe400078e0a3b */
[----:B------:R-:W-:Y:S01]  /*1a90*/  IMAD.MOV.U32 R0, RZ, RZ, -0x1 ;  /* 0xffffffffff007424 */ /* 0x000fe200078e00ff */
[----:B------:R-:W-:Y:S06]  /*1aa0*/  @P0 BRA `(.L_x_28) ;  /* 0x0000002000a40947 */ /* 0x000fec0003800000 */
[----:B------:R-:W0:Y:S01]  /*1ab0*/  LDC.64 R66, c[0x0][0x5c8] ;  /* 0x00017200ff427b82 */ /* 0x000e220000000a00 */
[----:B-----5:R-:W-:Y:S01]  /*1ac0*/  FSETP.NEU.AND P0, PT, R56, RZ, PT ;  /* 0x000000ff3800720b */ /* 0x020fe20003f0d000 */
[----:B------:R-:W-:Y:S01]  /*1ad0*/  BSSY B0, `(.L_x_28) ;  /* 0x0000226000007945 */ /* 0x000fe20003800000 */
[----:B------:R-:W-:-:S04]  /*1ae0*/  ISETP.GT.AND P2, PT, R4, RZ, PT ;  /* 0x000000ff0400720c */ /* 0x000fc80003f44270 */
[----:B------:R-:W-:Y:S01]  /*1af0*/  ISETP.GT.AND P1, PT, R3, RZ, P2 ;  /* 0x000000ff0300720c */ /* 0x000fe20001724270 */
[-C--:B0-----:R-:W-:Y:S02]  /*1b00*/  IMAD R12, R9, R66.reuse, RZ ;  /* 0x00000042090c7224 */ /* 0x081fe400078e02ff */
[----:B------:R-:W-:-:S04]  /*1b10*/  IMAD.WIDE.U32 R58, R73, R66, R6 ;  /* 0x00000042493a7225 */ /* 0x000fc800078e0006 */
[----:B------:R-:W-:-:S04]  /*1b20*/  IMAD R5, R73, R67, R12 ;  /* 0x0000004349057224 */ /* 0x000fc800078e020c */
[----:B------:R-:W-:Y:S01]  /*1b30*/  IMAD.IADD R75, R59, 0x1, R5 ;  /* 0x000000013b4b7824 */ /* 0x000fe200078e0205 */
[----:B------:R-:W-:Y:S06]  /*1b40*/  @!P0 BRA `(.L_x_29) ;  /* 0x0000001400e88947 */ /* 0x000fec0003800000 */
[----:B------:R-:W0:Y:S01]  /*1b50*/  LDC.64 R64, c[0x0][0x5b8] ;  /* 0x00016e00ff407b82 */ /* 0x000e220000000a00 */
[----:B------:R-:W-:-:S07]  /*1b60*/  ULDC.64 UR4, c[0x0][0x5c0] ;  /* 0x0001700000047ab9 */ /* 0x000fce0000000a00 */
[----:B------:R-:W1:Y:S08]  /*1b70*/  LDC.64 R68, c[0x0][0x5b0] ;  /* 0x00016c00ff447b82 */ /* 0x000e700000000a00 */
[----:B------:R-:W2:Y:S01]  /*1b80*/  LDC.64 R70, c[0x0][0x5a8] ;  /* 0x00016a00ff467b82 */ /* 0x000ea20000000a00 */
[-C--:B0-----:R-:W-:Y:S02]  /*1b90*/  IMAD R6, R15, R64.reuse, RZ ;  /* 0x000000400f067224 */ /* 0x081fe400078e02ff */
[----:B------:R-:W-:-:S04]  /*1ba0*/  IMAD.WIDE.U32 R60, R57, R64, R10 ;  /* 0x00000040393c7225 */ /* 0x000fc800078e000a */
[----:B------:R-:W-:Y:S02]  /*1bb0*/  IMAD R63, R57, R65, R6 ;  /* 0x00000041393f7224 */ /* 0x000fe400078e0206 */
[-C--:B-1----:R-:W-:Y:S02]  /*1bc0*/  IMAD R8, R9, R68.reuse, RZ ;  /* 0x0000004409087224 */ /* 0x082fe400078e02ff */
[----:B------:R-:W-:Y:S02]  /*1bd0*/  IMAD.IADD R13, R61, 0x1, R63 ;  /* 0x000000013d0d7824 */ /* 0x000fe400078e023f */
[----:B------:R-:W-:Y:S02]  /*1be0*/  IMAD.MOV.U32 R12, RZ, RZ, R60 ;  /* 0x000000ffff0c7224 */ /* 0x000fe400078e003c */
[C---:B------:R-:W-:Y:S02]  /*1bf0*/  IMAD R65, R73.reuse, R69, R8 ;  /* 0x0000004549417224 */ /* 0x040fe400078e0208 */
[----:B------:R-:W-:-:S04]  /*1c00*/  IMAD.WIDE.U32 R6, R73, R68, R12 ;  /* 0x0000004449067225 */ /* 0x000fc800078e000c */
[----:B------:R-:W-:Y:S01]  /*1c10*/  IMAD.IADD R5, R7, 0x1, R65 ;  /* 0x0000000107057824 */ /* 0x000fe200078e0241 */
[----:B--2---:R-:W-:-:S04]  /*1c20*/  LEA R14, P0, R6, R70, 0x1 ;  /* 0x00000046060e7211 */ /* 0x004fc800078008ff */
[----:B------:R-:W-:-:S05]  /*1c30*/  LEA.HI.X R15, R6, R71, R5, 0x1, P0 ;  /* 0x00000047060f7211 */ /* 0x000fca00000f0c05 */
[----:B------:R0:W2:Y:S01]  /*1c40*/  @P1 LDG.E.LTC128B.U16 R5, desc[UR36][R14.64] ;  /* 0x000000240e051981 */ /* 0x0000a2000c1e1520 */
[----:B------:R-:W-:Y:S01]  /*1c50*/  LEA R8, P0, R58, UR4, 0x1 ;  /* 0x000000043a087c11 */ /* 0x000fe2000f8008ff */
[----:B------:R-:W-:Y:S01]  /*1c60*/  IMAD.WIDE.U32 R6, R73, R68, R10 ;  /* 0x0000004449067225 */ /* 0x000fe200078e000a */
[----:B------:R-:W-:Y:S03]  /*1c70*/  BSSY B1, `(.L_x_30) ;  /* 0x0000012000017945 */ /* 0x000fe60003800000 */
[----:B------:R-:W-:Y:S02]  /*1c80*/  IMAD.IADD R7, R65, 0x1, R7 ;  /* 0x0000000141077824 */ /* 0x000fe400078e0207 */
[----:B------:R-:W-:Y:S01]  /*1c90*/  IMAD.WIDE.U32 R20, R57, R64, R6 ;  /* 0x0000004039147225 */ /* 0x000fe200078e0006 */
[----:B0-----:R-:W-:-:S03]  /*1ca0*/  SHF.L.U64.HI R15, R68, 0x3, R69 ;  /* 0x00000003440f7819 */ /* 0x001fc60000010245 */
[----:B------:R-:W-:Y:S01]  /*1cb0*/  IMAD.IADD R7, R63, 0x1, R21 ;  /* 0x000000013f077824 */ /* 0x000fe200078e0215 */
[----:B------:R-:W-:Y:S01]  /*1cc0*/  LEA R6, P4, R20, R70, 0x1 ;  /* 0x0000004614067211 */ /* 0x000fe200078808ff */
[----:B------:R-:W-:-:S03]  /*1cd0*/  IMAD.SHL.U32 R14, R68, 0x8, RZ ;  /* 0x00000008440e7824 */ /* 0x000fc600078e00ff */
[----:B------:R-:W-:Y:S01]  /*1ce0*/  LEA.HI.X R7, R20, R71, R7, 0x1, P4 ;  /* 0x0000004714077211 */ /* 0x000fe200020f0c07 */
[----:B--2---:R-:W-:-:S05]  /*1cf0*/  HADD2.F32 R9, -RZ, R5.H0_H0 ;  /* 0x20000005ff097230 */ /* 0x004fca0000004100 */
[----:B------:R-:W-:-:S04]  /*1d00*/  FMUL R9, R9, R56 ;  /* 0x0000003809097220 */ /* 0x000fc80000400000 */
[----:B------:R-:W-:Y:S01]  /*1d10*/  FFMA R24, R24, R23, R9 ;  /* 0x0000001718187223 */ /* 0x000fe20000000009 */
[----:B------:R-:W-:Y:S02]  /*1d20*/  LEA.HI.X R9, R58, UR5, R75, 0x1, P0 ;  /* 0x000000053a097c11 */ /* 0x000fe400080f0c4b */
[----:B------:R-:W-:Y:S02]  /*1d30*/  ISETP.GT.AND P0, PT, R4, 0x1, PT ;  /* 0x000000010400780c */ /* 0x000fe40003f04270 */
[----:B------:R-:W-:Y:S02]  /*1d40*/  F2FP.F16.F32.PACK_AB R24, RZ, R24 ;  /* 0x00000018ff18723e */ /* 0x000fe400000000ff */
[----:B------:R-:W-:-:S03]  /*1d50*/  ISETP.GT.AND P3, PT, R3, RZ, P0 ;  /* 0x000000ff0300720c */ /* 0x000fc60000764270 */
[----:B------:R0:W-:Y:S10]  /*1d60*/  @P1 STG.E.U16 desc[UR36][R8.64], R24 ;  /* 0x0000001808001986 */ /* 0x0001f4000c101524 */
[----:B------:R-:W-:Y:S05]  /*1d70*/  @!P3 BRA `(.L_x_31) ;  /* 0x000000000004b947 */ /* 0x000fea0003800000 */
[----:B------:R1:W5:Y:S02]  /*1d80*/  LDG.E.LTC128B.U16 R5, desc[UR36][R6.64+0x2] ;  /* 0x0000022406057981 */ /* 0x000364000c1e1520 */
.L_x_31:
[----:B------:R-:W-:Y:S05]  /*1d90*/  BSYNC B1 ;  /* 0x0000000000017941 */ /* 0x000fea0003800000 */
.L_x_30:
[----:B-----5:R-:W-:Y:S01]  /*1da0*/  HADD2.F32 R59, -RZ, R5.H0_H0 ;  /* 0x20000005ff3b7230 */ /* 0x020fe20000004100 */
[----:B------:R-:W-:Y:S01]  /*1db0*/  ISETP.GT.AND P2, PT, R3, 0x8, P2 ;  /* 0x000000080300780c */ /* 0x000fe20001744270 */
[----:B------:R-:W-:Y:S01]  /*1dc0*/  IMAD.WIDE.U32 R20, R73, R68, R14 ;  /* 0x0000004449147225 */ /* 0x000fe200078e000e */
[----:B0-----:R-:W-:-:S03]  /*1dd0*/  PRMT R24, R5, 0x7610, R24 ;  /* 0x0000761005187816 */ /* 0x001fc60000000018 */
[----:B------:R-:W-:Y:S01]  /*1de0*/  FMUL R12, R59, R56 ;  /* 0x000000383b0c7220 */ /* 0x000fe20000400000 */
[----:B------:R-:W-:Y:S01]  /*1df0*/  IMAD.IADD R65, R65, 0x1, R21 ;  /* 0x0000000141417824 */ /* 0x000fe200078e0215 */
[----:B------:R-:W-:Y:S02]  /*1e00*/  IADD3 R60, P1, R60, R20, RZ ;  /* 0x000000143c3c7210 */ /* 0x000fe40007f3e0ff */
[----:B------:R-:W-:-:S03]  /*1e10*/  FFMA R12, R25, R23, R12 ;  /* 0x00000017190c7223 */ /* 0x000fc6000000000c */
[----:B------:R-:W-:Y:S01]  /*1e20*/  IMAD.X R13, R65, 0x1, R13, P1 ;  /* 0x00000001410d7824 */ /* 0x000fe200008e060d */
[C---:B------:R-:W-:Y:S02]  /*1e30*/  LEA R14, P1, R60.reuse, R70, 0x1 ;  /* 0x000000463c0e7211 */ /* 0x040fe400078208ff */
[----:B------:R-:W-:Y:S02]  /*1e40*/  F2FP.F16.F32.PACK_AB R12, RZ, R12 ;  /* 0x0000000cff0c723e */ /* 0x000fe400000000ff */
[----:B------:R-:W-:Y:S02]  /*1e50*/  LEA.HI.X R15, R60, R71, R13, 0x1, P1 ;  /* 0x000000473c0f7211 */ /* 0x000fe400008f0c0d */
[----:B------:R-:W-:-:S05]  /*1e60*/  PRMT R21, R12, 0x7610, R21 ;  /* 0x000076100c157816 */ /* 0x000fca0000000015 */
[----:B------:R0:W-:Y:S04]  /*1e70*/  @P3 STG.E.U16 desc[UR36][R8.64+0x2], R21 ;  /* 0x0000021508003986 */ /* 0x0001e8000c101524 */
[----:B------:R-:W2:Y:S01]  /*1e80*/  @P2 LDG.E.LTC128B.U16 R24, desc[UR36][R14.64] ;  /* 0x000000240e182981 */ /* 0x000ea2000c1e1520 */
[----:B------:R-:W-:Y:S01]  /*1e90*/  IADD3 R20, P1, R10, R20, RZ ;  /* 0x000000140a147210 */ /* 0x000fe20007f3e0ff */
[----:B------:R-:W-:Y:S01]  /*1ea0*/  BSSY B1, `(.L_x_32) ;  /* 0x0000011000017945 */ /* 0x000fe20003800000 */
[C---:B------:R-:W-:Y:S02]  /*1eb0*/  SHF.L.U64.HI R13, R66.reuse, 0x4, R67 ;  /* 0x00000004420d7819 */ /* 0x040fe40000010243 */
[----:B------:R-:W-:Y:S01]  /*1ec0*/  ISETP.GT.AND P0, PT, R3, 0x8, P0 ;  /* 0x000000080300780c */ /* 0x000fe20000704270 */
[----:B0-----:R-:W-:Y:S01]  /*1ed0*/  IMAD.X R21, R11, 0x1, R65, P1 ;  /* 0x000000010b157824 */ /* 0x001fe200008e0641 */
[----:B------:R-:W-:Y:S01]  /*1ee0*/  LEA R12, P1, R66, R8, 0x4 ;  /* 0x00000008420c7211 */ /* 0x000fe200078220ff */
[----:B------:R-:W-:-:S04]  /*1ef0*/  IMAD.WIDE.U32 R20, R57, R64, R20 ;  /* 0x0000004039147225 */ /* 0x000fc800078e0014 */
[----:B------:R-:W-:Y:S01]  /*1f00*/  IMAD.X R13, R13, 0x1, R9, P1 ;  /* 0x000000010d0d7824 */ /* 0x000fe200008e0609 */
[----:B------:R-:W-:Y:S01]  /*1f10*/  LEA R10, P3, R20, R70, 0x1 ;  /* 0x00000046140a7211 */ /* 0x000fe200078608ff */
[----:B------:R-:W-:-:S05]  /*1f20*/  IMAD.IADD R11, R63, 0x1, R21 ;  /* 0x000000013f0b7824 */ /* 0x000fca00078e0215 */
[----:B------:R-:W-:Y:S01]  /*1f30*/  LEA.HI.X R11, R20, R71, R11, 0x1, P3 ;  /* 0x00000047140b7211 */ /* 0x000fe200018f0c0b */
[----:B--2---:R-:W-:-:S05]  /*1f40*/  HADD2.F32 R5, -RZ, R24.H0_H0 ;  /* 0x20000018ff057230 */ /* 0x004fca0000004100 */
[----:B------:R-:W-:-:S04]  /*1f50*/  FMUL R5, R5, R56 ;  /* 0x0000003805057220 */ /* 0x000fc80000400000 */
[----:B------:R-:W-:-:S05]  /*1f60*/  FFMA R5, R26, R23, R5 ;  /* 0x000000171a057223 */ /* 0x000fca0000000005 */
[----:B------:R-:W-:-:S05]  /*1f70*/  F2FP.F16.F32.PACK_AB R5, RZ, R5 ;  /* 0x00000005ff05723e */ /* 0x000fca00000000ff */
[----:B------:R0:W-:Y:S01]  /*1f80*/  @P2 STG.E.U16 desc[UR36][R12.64], R5 ;  /* 0x000000050c002986 */ /* 0x0001e2000c101524 */
[----:B------:R-:W-:Y:S05]  /*1f90*/  @!P0 BRA `(.L_x_33) ;  /* 0x0000000000048947 */ /* 0x000fea0003800000 */
[----:B------:R2:W5:Y:S02]  /*1fa0*/  LDG.E.LTC128B.U16 R24, desc[UR36][R10.64+0x2] ;  /* 0x000002240a187981 */ /* 0x000564000c1e1520 */
.L_x_33:
[----:B------:R-:W-:Y:S05]  /*1fb0*/  BSYNC B1 ;  /* 0x0000000000017941 */ /* 0x000fea0003800000 */
.L_x_32:
[----:B0----5:R-:W-:Y:S01]  /*1fc0*/  HADD2.F32 R5, -RZ, R24.H0_H0 ;  /* 0x20000018ff057230 */ /* 0x021fe20000004100 */
[----:B------:R-:W-:Y:S01]  /*1fd0*/  ISETP.GT.AND P1, PT, R4, 0x8, PT ;  /* 0x000000080400780c */ /* 0x000fe20003f24270 */
[----:B------:R-:W-:Y:S03]  /*1fe0*/  BSSY B1, `(.L_x_34) ;  /* 0x0000008000017945 */ /* 0x000fe60003800000 */
[----:B------:R-:W-:Y:S01]  /*1ff0*/  FMUL R14, R5, R56 ;  /* 0x00000038050e7220 */ /* 0x000fe20000400000 */
[----:B------:R-:W-:-:S03]  /*2000*/  ISETP.GT.AND P2, PT, R3, RZ, P1 ;  /* 0x000000ff0300720c */ /* 0x000fc60000f44270 */
[----:B------:R-:W-:-:S05]  /*2010*/  FFMA R14, R27, R23, R14 ;  /* 0x000000171b0e7223 */ /* 0x000fca000000000e */
[----:B------:R-:W-:-:S05]  /*2020*/  F2FP.F16.F32.PACK_AB R14, RZ, R14 ;  /* 0x0000000eff0e723e */ /* 0x000fca00000000ff */
[----:B------:R0:W-:Y:S01]  /*2030*/  @P0 STG.E.U16 desc[UR36][R12.64+0x2], R14 ;  /* 0x0000020e0c000986 */ /* 0x0001e2000c101524 */
[----:B------:R-:W-:Y:S05]  /*2040*/  @!P2 BRA `(.L_x_35) ;  /* 0x000000000004a947 */ /* 0x000fea0003800000 */
[----:B------:R3:W5:Y:S02]  /*2050*/  LDG.E.LTC128B.U16 R24, desc[UR36][R6.64+0x10] ;  /* 0x0000102406187981 */ /* 0x000764000c1e1520 */
.L_x_35:
[----:B------:R-:W-:Y:S05]  /*2060*/  BSYNC B1 ;  /* 0x0000000000017941 */ /* 0x000fea0003800000 */
.L_x_34:
[----:B-----5:R-:W-:Y:S01]  /*2070*/  HADD2.F32 R5, -RZ, R24.H0_H0 ;  /* 0x20000018ff057230 */ /* 0x020fe20000004100 */
        /* <DEDUP_REMOVED lines=9> */
.L_x_37:
[----:B------:R-:W-:Y:S05]  /*2110*/  BSYNC B1 ;  /* 0x0000000000017941 */ /* 0x000fea0003800000 */
.L_x_36:
[----:B----45:R-:W-:Y:S01]  /*2120*/  HADD2.F32 R5, -RZ, R24.H0_H0 ;  /* 0x20000018ff057230 */ /* 0x030fe20000004100 */
[----:B------:R-:W-:Y:S01]  /*2130*/  ISETP.GT.AND P1, PT, R3, 0x8, P1 ;  /* 0x000000080300780c */ /* 0x000fe20000f24270 */
[----:B------:R-:W-:Y:S03]  /*2140*/  BSSY B1, `(.L_x_38) ;  /* 0x0000007000017945 */ /* 0x000fe60003800000 */
[----:B0-----:R-:W-:-:S04]  /*2150*/  FMUL R14, R5, R56 ;  /* 0x00000038050e7220 */ /* 0x001fc80000400000 */
[----:B------:R-:W-:-:S05]  /*2160*/  FFMA R14, R29, R23, R14 ;  /* 0x000000171d0e7223 */ /* 0x000fca000000000e */
[----:B------:R-:W-:-:S05]  /*2170*/  F2FP.F16.F32.PACK_AB R14, RZ, R14 ;  /* 0x0000000eff0e723e */ /* 0x000fca00000000ff */
[----:B------:R0:W-:Y:S01]  /*2180*/  @P3 STG.E.U16 desc[UR36][R8.64+0x12], R14 ;  /* 0x0000120e08003986 */ /* 0x0001e2000c101524 */
[----:B------:R-:W-:Y:S05]  /*2190*/  @!P1 BRA `(.L_x_39) ;  /* 0x0000000000049947 */ /* 0x000fea0003800000 */
[----:B------:R4:W5:Y:S02]  /*21a0*/  LDG.E.LTC128B.U16 R24, desc[UR36][R10.64+0x10] ;  /* 0x000010240a187981 */ /* 0x000964000c1e1520 */
.L_x_39:
[----:B------:R-:W-:Y:S05]  /*21b0*/  BSYNC B1 ;  /* 0x0000000000017941 */ /* 0x000fea0003800000 */
.L_x_38:
[----:B-----5:R-:W-:Y:S01]  /*21c0*/  HADD2.F32 R5, -RZ, R24.H0_H0 ;  /* 0x20000018ff057230 */ /* 0x020fe20000004100 */
[----:B------:R-:W-:Y:S01]  /*21d0*/  ISETP.GT.AND P0, PT, R3, 0x8, P0 ;  /* 0x000000080300780c */ /* 0x000fe20000704270 */
[----:B------:R-:W-:Y:S03]  /*21e0*/  BSSY B1, `(.L_x_40) ;  /* 0x0000007000017945 */ /* 0x000fe60003800000 */
[----:B------:R-:W-:-:S04]  /*21f0*/  FMUL R5, R5, R56 ;  /* 0x0000003805057220 */ /* 0x000fc80000400000 */
[----:B------:R-:W-:-:S05]  /*2200*/  FFMA R5, R30, R23, R5 ;  /* 0x000000171e057223 */ /* 0x000fca0000000005 */
[----:B------:R-:W-:-:S05]  /*2210*/  F2FP.F16.F32.PACK_AB R5, RZ, R5 ;  /* 0x00000005ff05723e */ /* 0x000fca00000000ff */
[----:B------:R0:W-:Y:S01]  /*2220*/  @P1 STG.E.U16 desc[UR36][R12.64+0x10], R5 ;  /* 0x000010050c001986 */ /* 0x0001e2000c101524 */
[----:B------:R-:W-:Y:S05]  /*2230*/  @!P0 BRA `(.L_x_41) ;  /* 0x0000000000048947 */ /* 0x000fea0003800000 */
[----:B------:R0:W5:Y:S02]  /*2240*/  LDG.E.LTC128B.U16 R24, desc[UR36][R10.64+0x12] ;  /* 0x000012240a187981 */ /* 0x000164000c1e1520 */
.L_x_41:
[----:B------:R-:W-:Y:S05]  /*2250*/  BSYNC B1 ;  /* 0x0000000000017941 */ /* 0x000fea0003800000 */
.L_x_40:
        /* <DEDUP_REMOVED lines=10> */
.L_x_43:
[----:B------:R-:W-:Y:S05]  /*2300*/  BSYNC B1 ;  /* 0x0000000000017941 */ /* 0x000fea0003800000 */
.L_x_42:
        /* <DEDUP_REMOVED lines=10> */
.L_x_45:
[----:B------:R-:W-:Y:S05]  /*23b0*/  BSYNC B1 ;  /* 0x0000000000017941 */ /* 0x000fea0003800000 */
.L_x_44:
[----:B0----5:R-:W-:Y:S01]  /*23c0*/  HADD2.F32 R5, -RZ, R24.H0_H0 ;  /* 0x20000018ff057230 */ /* 0x021fe20000004100 */
        /* <DEDUP_REMOVED lines=8> */
.L_x_47:
[----:B------:R-:W-:Y:S05]  /*2450*/  BSYNC B1 ;  /* 0x0000000000017941 */ /* 0x000fea0003800000 */
.L_x_46:
        /* <DEDUP_REMOVED lines=9> */
.L_x_49:
[----:B------:R-:W-:Y:S05]  /*24f0*/  BSYNC B1 ;  /* 0x0000000000017941 */ /* 0x000fea0003800000 */
.L_x_48:
        /* <DEDUP_REMOVED lines=10> */
.L_x_51:
[----:B------:R-:W-:Y:S05]  /*25a0*/  BSYNC B1 ;  /* 0x0000000000017941 */ /* 0x000fea0003800000 */
.L_x_50:
        /* <DEDUP_REMOVED lines=10> */
.L_x_53:
[----:B------:R-:W-:Y:S05]  /*2650*/  BSYNC B1 ;  /* 0x0000000000017941 */ /* 0x000fea0003800000 */
.L_x_52:
        /* <DEDUP_REMOVED lines=9> */
.L_x_55:
[----:B------:R-:W-:Y:S05]  /*26f0*/  BSYNC B1 ;  /* 0x0000000000017941 */ /* 0x000fea0003800000 */
.L_x_54:
        /* <DEDUP_REMOVED lines=9> */
.L_x_57:
[----:B------:R-:W-:Y:S05]  /*2790*/  BSYNC B1 ;  /* 0x0000000000017941 */ /* 0x000fea0003800000 */
.L_x_56:
        /* <DEDUP_REMOVED lines=10> */
.L_x_59:
[----:B------:R-:W-:Y:S05]  /*2840*/  BSYNC B1 ;  /* 0x0000000000017941 */ /* 0x000fea0003800000 */
.L_x_58:
        /* <DEDUP_REMOVED lines=10> */
.L_x_61:
[----:B------:R-:W-:Y:S05]  /*28f0*/  BSYNC B1 ;  /* 0x0000000000017941 */ /* 0x000fea0003800000 */
.L_x_60:
        /* <DEDUP_REMOVED lines=9> */
.L_x_63:
[----:B------:R-:W-:Y:S05]  /*2990*/  BSYNC B1 ;  /* 0x0000000000017941 */ /* 0x000fea0003800000 */
.L_x_62:
        /* <DEDUP_REMOVED lines=9> */
.L_x_65:
[----:B------:R-:W-:Y:S05]  /*2a30*/  BSYNC B1 ;  /* 0x0000000000017941 */ /* 0x000fea0003800000 */
.L_x_64:
        /* <DEDUP_REMOVED lines=10> */
.L_x_67:
[----:B------:R-:W-:Y:S05]  /*2ae0*/  BSYNC B1 ;  /* 0x0000000000017941 */ /* 0x000fea0003800000 */
.L_x_66:
        /* <DEDUP_REMOVED lines=10> */
.L_x_69:
[----:B------:R-:W-:Y:S05]  /*2b90*/  BSYNC B1 ;  /* 0x0000000000017941 */ /* 0x000fea0003800000 */
.L_x_68:
        /* <DEDUP_REMOVED lines=9> */
.L_x_71:
[----:B------:R-:W-:Y:S05]  /*2c30*/  BSYNC B1 ;  /* 0x0000000000017941 */ /* 0x000fea0003800000 */
.L_x_70:
        /* <DEDUP_REMOVED lines=9> */
.L_x_73:
[----:B------:R-:W-:Y:S05]  /*2cd0*/  BSYNC B1 ;  /* 0x0000000000017941 */ /* 0x000fea0003800000 */
.L_x_72:
        /* <DEDUP_REMOVED lines=10> */
.L_x_75:
[----:B------:R-:W-:Y:S05]  /*2d80*/  BSYNC B1 ;  /* 0x0000000000017941 */ /* 0x000fea0003800000 */
.L_x_74:
        /* <DEDUP_REMOVED lines=10> */
.L_x_77:
[----:B------:R-:W-:Y:S05]  /*2e30*/  BSYNC B1 ;  /* 0x0000000000017941 */ /* 0x000fea0003800000 */
.L_x_76:
        /* <DEDUP_REMOVED lines=9> */
.L_x_79:
[----:B------:R-:W-:Y:S05]  /*2ed0*/  BSYNC B1 ;  /* 0x0000000000017941 */ /* 0x000fea0003800000 */
.L_x_78:
        /* <DEDUP_REMOVED lines=9> */
.L_x_81:
[----:B------:R-:W-:Y:S05]  /*2f70*/  BSYNC B1 ;  /* 0x0000000000017941 */ /* 0x000fea0003800000 */
.L_x_80:
        /* <DEDUP_REMOVED lines=10> */
.L_x_83:
[----:B------:R-:W-:Y:S05]  /*3020*/  BSYNC B1 ;  /* 0x0000000000017941 */ /* 0x000fea0003800000 */
.L_x_82:
[----:B-----5:R-:W-:Y:S01]  /*3030*/  HADD2.F32 R5, -RZ, R24.H0_H0 ;  /* 0x20000018ff057230 */ /* 0x020fe20000004100 */
[----:B------:R-:W-:Y:S01]  /*3040*/  ISETP.GT.AND P0, PT, R4, 0x39, PT ;  /* 0x000000390400780c */ /* 0x000fe20003f04270 */
[----:B------:R-:W-:Y:S01]  /*3050*/  @P2 IMAD.MOV.U32 R4, RZ, RZ, R8 ;  /* 0x000000ffff042224 */ /* 0x000fe200078e0008 */
[----:B------:R-:W-:Y:S02]  /*3060*/  BSSY B1, `(.L_x_84) ;  /* 0x000000a000017945 */ /* 0x000fe40003800000 */
[----:B------:R-:W-:Y:S01]  /*3070*/  FMUL R5, R5, R56 ;  /* 0x0000003805057220 */ /* 0x000fe20000400000 */
[----:B------:R-:W-:-:S03]  /*3080*/  ISETP.GT.AND P3, PT, R3, RZ, P0 ;  /* 0x000000ff0300720c */ /* 0x000fc60000764270 */
[----:B------:R-:W-:-:S05]  /*3090*/  FFMA R5, R52, R23, R5 ;  /* 0x0000001734057223 */ /* 0x000fca0000000005 */
[----:B------:R-:W-:-:S04]  /*30a0*/  F2FP.F16.F32.PACK_AB R5, RZ, R5 ;  /* 0x00000005ff05723e */ /* 0x000fc800000000ff */
[----:B0-----:R-:W-:Y:S01]  /*30b0*/  PRMT R14, R5, 0x7610, R14 ;  /* 0x00007610050e7816 */ /* 0x001fe2000000000e */
[----:B------:R-:W-:-:S05]  /*30c0*/  @P2 IMAD.MOV.U32 R5, RZ, RZ, R9 ;  /* 0x000000ffff052224 */ /* 0x000fca00078e0009 */
[----:B------:R0:W-:Y:S01]  /*30d0*/  @P2 STG.E.U16 desc[UR36][R4.64+0x70], R14 ;  /* 0x0000700e04002986 */ /* 0x0001e2000c101524 */
[----:B------:R-:W-:Y:S05]  /*30e0*/  @!P3 BRA `(.L_x_85) ;  /* 0x000000000004b947 */ /* 0x000fea0003800000 */
[----:B------:R0:W5:Y:S02]  /*30f0*/  LDG.E.LTC128B.U16 R24, desc[UR36][R6.64+0x72] ;  /* 0x0000722406187981 */ /* 0x000164000c1e1520 */
.L_x_85:
[----:B------:R-:W-:Y:S05]  /*3100*/  BSYNC B1 ;  /* 0x0000000000017941 */ /* 0x000fea0003800000 */
.L_x_84:
        /* <DEDUP_REMOVED lines=9> */
.L_x_87:
[----:B------:R-:W-:Y:S05]  /*31a0*/  BSYNC B1 ;  /* 0x0000000000017941 */ /* 0x000fea0003800000 */
.L_x_86:
[----:B-----5:R-:W-:Y:S01]  /*31b0*/  HADD2.F32 R5, -RZ, R24.H0_H0 ;  /* 0x20000018ff057230 */ /* 0x020fe20000004100 */
[----:B------:R-:W-:Y:S01]  /*31c0*/  ISETP.GT.AND P0, PT, R3, 0x8, P0 ;  /* 0x000000080300780c */ /* 0x000fe20000704270 */
[----:B0-----:R-:W-:Y:S01]  /*31d0*/  @P1 IMAD.MOV.U32 R4, RZ, RZ, R12 ;  /* 0x000000ffff041224 */ /* 0x001fe200078e000c */
[----:B------:R-:W-:Y:S02]  /*31e0*/  BSSY B1, `(.L_x_88) ;  /* 0x0000009000017945 */ /* 0x000fe40003800000 */
[----:B------:R-:W-:-:S04]  /*31f0*/  FMUL R5, R5, R56 ;  /* 0x0000003805057220 */ /* 0x000fc80000400000 */
[----:B------:R-:W-:-:S05]  /*3200*/  FFMA R5, R54, R23, R5 ;  /* 0x0000001736057223 */ /* 0x000fca0000000005 */
[----:B------:R-:W-:-:S04]  /*3210*/  F2FP.F16.F32.PACK_AB R5, RZ, R5 ;  /* 0x00000005ff05723e */ /* 0x000fc800000000ff */
[----:B-1-3--:R-:W-:Y:S01]  /*3220*/  PRMT R6, R5, 0x7610, R6 ;  /* 0x0000761005067816 */ /* 0x00afe20000000006 */
[----:B------:R-:W-:-:S05]  /*3230*/  @P1 IMAD.MOV.U32 R5, RZ, RZ, R13 ;  /* 0x000000ffff051224 */ /* 0x000fca00078e000d */
[----:B------:R0:W-:Y:S01]  /*3240*/  @P1 STG.E.U16 desc[UR36][R4.64+0x70], R6 ;  /* 0x0000700604001986 */ /* 0x0001e2000c101524 */
[----:B------:R-:W-:Y:S05]  /*3250*/  @!P0 BRA `(.L_x_89) ;  /* 0x0000000000048947 */ /* 0x000fea0003800000 */
[----:B------:R1:W5:Y:S02]  /*3260*/  LDG.E.LTC128B.U16 R24, desc[UR36][R10.64+0x72] ;  /* 0x000072240a187981 */ /* 0x000364000c1e1520 */
.L_x_89:
[----:B------:R-:W-:Y:S05]  /*3270*/  BSYNC B1 ;  /* 0x0000000000017941 */ /* 0x000fea0003800000 */
.L_x_88:
[----:B------:R-:W-:Y:S05]  /*3280*/  @!P0 BRA `(.L_x_90) ;  /* 0x0000000800a88947 */ /* 0x000fea0003800000 */
[----:B-----5:R-:W-:-:S05]  /*3290*/  HADD2.F32 R3, -RZ, R24.H0_H0 ;  /* 0x20000018ff037230 */ /* 0x020fca0000004100 */
[----:B0-----:R-:W-:-:S04]  /*32a0*/  FMUL R4, R3, R56 ;  /* 0x0000003803047220 */ /* 0x001fc80000400000 */
[----:B------:R-:W-:-:S05]  /*32b0*/  FFMA R4, R55, R23, R4 ;  /* 0x0000001737047223 */ /* 0x000fca0000000004 */
[----:B------:R-:W-:-:S05]  /*32c0*/  F2FP.F16.F32.PACK_AB R4, RZ, R4 ;  /* 0x00000004ff04723e */ /* 0x000fca00000000ff */
[----:B------:R3:W-:Y:S01]  /*32d0*/  STG.E.U16 desc[UR36][R12.64+0x72], R4 ;  /* 0x000072040c007986 */ /* 0x0007e2000c101524 */
[----:B------:R-:W-:Y:S05]  /*32e0*/  BRA `(.L_x_90) ;  /* 0x0000000800907947 */ /* 0x000fea0003800000 */
.L_x_29:
[----:B------:R-:W-:Y:S01]  /*32f0*/  ISETP.GT.AND P0, PT, R4, 0x1, PT ;  /* 0x000000010400780c */ /* 0x000fe20003f04270 */
[----:B------:R-:W-:Y:S01]  /*3300*/  ULDC.64 UR4, c[0x0][0x5c0] ;  /* 0x0001700000047ab9 */ /* 0x000fe20000000a00 */
[-C--:B------:R-:W-:Y:S01]  /*3310*/  FMUL R24, R24, R23.reuse ;  /* 0x0000001718187220 */ /* 0x080fe20000400000 */
[-C--:B------:R-:W-:Y:S01]  /*3320*/  FMUL R25, R25, R23.reuse ;  /* 0x0000001719197220 */ /* 0x080fe20000400000 */
[----:B------:R-:W-:Y:S01]  /*3330*/  ISETP.GT.AND P3, PT, R3, RZ, P0 ;  /* 0x000000ff0300720c */ /* 0x000fe20000764270 */
[-C--:B------:R-:W-:Y:S01]  /*3340*/  FMUL R26, R26, R23.reuse ;  /* 0x000000171a1a7220 */ /* 0x080fe20000400000 */
[----:B------:R-:W-:Y:S01]  /*3350*/  LEA R6, P4, R58, UR4, 0x1 ;  /* 0x000000043a067c11 */ /* 0x000fe2000f8808ff */
[-C--:B------:R-:W-:Y:S01]  /*3360*/  FMUL R27, R27, R23.reuse ;  /* 0x000000171b1b7220 */ /* 0x080fe20000400000 */
[----:B------:R-:W-:Y:S01]  /*3370*/  F2FP.F16.F32.PACK_AB R24, RZ, R24 ;  /* 0x00000018ff18723e */ /* 0x000fe200000000ff */
[-C--:B------:R-:W-:Y:S01]  /*3380*/  FMUL R28, R28, R23.reuse ;  /* 0x000000171c1c7220 */ /* 0x080fe20000400000 */
[----:B------:R-:W-:Y:S01]  /*3390*/  LEA.HI.X R7, R58, UR5, R75, 0x1, P4 ;  /* 0x000000053a077c11 */ /* 0x000fe2000a0f0c4b */
[----:B------:R-:W-:Y:S01]  /*33a0*/  FMUL R29, R29, R23 ;  /* 0x000000171d1d7220 */ /* 0x000fe20000400000 */
[----:B------:R-:W-:Y:S01]  /*33b0*/  F2FP.F16.F32.PACK_AB R25, RZ, R25 ;  /* 0x00000019ff19723e */ /* 0x000fe200000000ff */
[-C--:B------:R-:W-:Y:S01]  /*33c0*/  FMUL R30, R30, R23.reuse ;  /* 0x000000171e1e7220 */ /* 0x080fe20000400000 */
[----:B------:R-:W-:Y:S01]  /*33d0*/  SHF.L.U64.HI R67, R66, 0x4, R67 ;  /* 0x0000000442437819 */ /* 0x000fe20000010243 */
[----:B------:R-:W-:Y:S01]  /*33e0*/  @P1 STG.E.U16 desc[UR36][R6.64], R24 ;  /* 0x0000001806001986 */ /* 0x000fe2000c101524 */
[----:B------:R-:W-:Y:S01]  /*33f0*/  ISETP.GT.AND P1, PT, R4, 0x8, PT ;  /* 0x000000080400780c */ /* 0x000fe20003f24270 */
[-C--:B------:R-:W-:Y:S01]  /*3400*/  FMUL R31, R31, R23.reuse ;  /* 0x000000171f1f7220 */ /* 0x080fe20000400000 */
[C---:B------:R-:W-:Y:S01]  /*3410*/  ISETP.GT.AND P4, PT, R3.reuse, 0x8, P0 ;  /* 0x000000080300780c */ /* 0x040fe20000784270 */
[----:B------:R-:W-:Y:S01]  /*3420*/  @P3 STG.E.U16 desc[UR36][R6.64+0x2], R25 ;  /* 0x0000021906003986 */ /* 0x000fe2000c101524 */
[----:B------:R-:W-:Y:S01]  /*3430*/  LEA R8, P3, R66, R6, 0x4 ;  /* 0x0000000642087211 */ /* 0x000fe200078620ff */
[-C--:B------:R-:W-:Y:S01]  /*3440*/  FMUL R32, R32, R23.reuse ;  /* 0x0000001720207220 */ /* 0x080fe20000400000 */
[----:B------:R-:W-:Y:S01]  /*3450*/  ISETP.GT.AND P2, PT, R3, 0x8, P2 ;  /* 0x000000080300780c */ /* 0x000fe20001744270 */
[-C--:B------:R-:W-:Y:S01]  /*3460*/  FMUL R33, R33, R23.reuse ;  /* 0x0000001721217220 */ /* 0x080fe20000400000 */
[----:B------:R-:W-:Y:S01]  /*3470*/  ISETP.GT.AND P0, PT, R4, 0x9, PT ;  /* 0x000000090400780c */ /* 0x000fe20003f04270 */
[----:B------:R-:W-:Y:S01]  /*3480*/  IMAD.X R9, R67, 0x1, R7, P3 ;  /* 0x0000000143097824 */ /* 0x000fe200018e0607 */
[C---:B------:R-:W-:Y:S01]  /*3490*/  ISETP.GT.AND P5, PT, R3.reuse, RZ, P1 ;  /* 0x000000ff0300720c */ /* 0x040fe20000fa4270 */
[-C--:B------:R-:W-:Y:S01]  /*34a0*/  FMUL R34, R34, R23.reuse ;  /* 0x0000001722227220 */ /* 0x080fe20000400000 */
[----:B------:R-:W-:Y:S01]  /*34b0*/  ISETP.GT.AND P3, PT, R3, RZ, P0 ;  /* 0x000000ff0300720c */ /* 0x000fe20000764270 */
[-C--:B------:R-:W-:Y:S01]  /*34c0*/  FMUL R35, R35, R23.reuse ;  /* 0x0000001723237220 */ /* 0x080fe20000400000 */
[----:B------:R-:W-:Y:S01]  /*34d0*/  F2FP.F16.F32.PACK_AB R26, RZ, R26 ;  /* 0x0000001aff1a723e */ /* 0x000fe200000000ff */
[----:B------:R-:W-:Y:S01]  /*34e0*/  FMUL R36, R36, R23 ;  /* 0x0000001724247220 */ /* 0x000fe20000400000 */
[----:B------:R-:W-:Y:S01]  /*34f0*/  F2FP.F16.F32.PACK_AB R27, RZ, R27 ;  /* 0x0000001bff1b723e */ /* 0x000fe200000000ff */
[----:B------:R-:W-:Y:S01]  /*3500*/  FMUL R37, R37, R23 ;  /* 0x0000001725257220 */ /* 0x000fe20000400000 */
[----:B------:R-:W-:Y:S01]  /*3510*/  F2FP.F16.F32.PACK_AB R28, RZ, R28 ;  /* 0x0000001cff1c723e */ /* 0x000fe200000000ff */
[----:B------:R-:W-:Y:S01]  /*3520*/  @P2 STG.E.U16 desc[UR36][R8.64], R26 ;  /* 0x0000001a08002986 */ /* 0x000fe2000c101524 */
[----:B------:R-:W-:Y:S01]  /*3530*/  F2FP.F16.F32.PACK_AB R29, RZ, R29 ;  /* 0x0000001dff1d723e */ /* 0x000fe200000000ff */
[-C--:B------:R-:W-:Y:S01]  /*3540*/  FMUL R38, R38, R23.reuse ;  /* 0x0000001726267220 */ /* 0x080fe20000400000 */
[----:B------:R-:W-:Y:S01]  /*3550*/  ISETP.GT.AND P2, PT, R3, 0x8, P1 ;  /* 0x000000080300780c */ /* 0x000fe20000f44270 */
[----:B------:R-:W-:Y:S01]  /*3560*/  @P4 STG.E.U16 desc[UR36][R8.64+0x2], R27 ;  /* 0x0000021b08004986 */ /* 0x000fe2000c101524 */
[----:B------:R-:W-:Y:S01]  /*3570*/  ISETP.GT.AND P1, PT, R4, 0x10, PT ;  /* 0x000000100400780c */ /* 0x000fe20003f24270 */
[-C--:B------:R-:W-:Y:S01]  /*3580*/  FMUL R39, R39, R23.reuse ;  /* 0x0000001727277220 */ /* 0x080fe20000400000 */
[----:B------:R-:W-:Y:S01]  /*3590*/  F2FP.F16.F32.PACK_AB R30, RZ, R30 ;  /* 0x0000001eff1e723e */ /* 0x000fe200000000ff */
[----:B------:R-:W-:Y:S01]  /*35a0*/  @P5 STG.E.U16 desc[UR36][R6.64+0x10], R28 ;  /* 0x0000101c06005986 */ /* 0x000fe2000c101524 */
[C---:B------:R-:W-:Y:S01]  /*35b0*/  ISETP.GT.AND P4, PT, R3.reuse, RZ, P1 ;  /* 0x000000ff0300720c */ /* 0x040fe20000f84270 */
[----:B------:R-:W-:Y:S01]  /*35c0*/  FMUL R40, R40, R23 ;  /* 0x0000001728287220 */ /* 0x000fe20000400000 */
[----:B------:R-:W-:Y:S01]  /*35d0*/  F2FP.F16.F32.PACK_AB R31, RZ, R31 ;  /* 0x0000001fff1f723e */ /* 0x000fe200000000ff */
[----:B------:R-:W-:Y:S01]  /*35e0*/  @P3 STG.E.U16 desc[UR36][R6.64+0x12], R29 ;  /* 0x0000121d06003986 */ /* 0x000fe2000c101524 */
[----:B------:R-:W-:Y:S01]  /*35f0*/  ISETP.GT.AND P3, PT, R3, 0x8, P0 ;  /* 0x000000080300780c */ /* 0x000fe20000764270 */
[-C--:B------:R-:W-:Y:S01]  /*3600*/  FMUL R41, R41, R23.reuse ;  /* 0x0000001729297220 */ /* 0x080fe20000400000 */
[----:B------:R-:W-:Y:S01]  /*3610*/  ISETP.GT.AND P0, PT, R4, 0x11, PT ;  /* 0x000000110400780c */ /* 0x000fe20003f04270 */
[----:B------:R-:W-:Y:S01]  /*3620*/  @P2 STG.E.U16 desc[UR36][R8.64+0x10], R30 ;  /* 0x0000101e08002986 */ /* 0x000fe2000c101524 */
[----:B------:R-:W-:Y:S01]  /*3630*/  F2FP.F16.F32.PACK_AB R32, RZ, R32 ;  /* 0x00000020ff20723e */ /* 0x000fe200000000ff */
[-C--:B------:R-:W-:Y:S01]  /*3640*/  FMUL R42, R42, R23.reuse ;  /* 0x000000172a2a7220 */ /* 0x080fe20000400000 */
[----:B------:R-:W-:Y:S01]  /*3650*/  ISETP.GT.AND P5, PT, R3, RZ, P0 ;  /* 0x000000ff0300720c */ /* 0x000fe200007a4270 */
[-C--:B------:R-:W-:Y:S01]  /*3660*/  FMUL R43, R43, R23.reuse ;  /* 0x000000172b2b7220 */ /* 0x080fe20000400000 */
[----:B------:R-:W-:Y:S01]  /*3670*/  ISETP.GT.AND P2, PT, R3, 0x8, P1 ;  /* 0x000000080300780c */ /* 0x000fe20000f44270 */
[-C--:B------:R-:W-:Y:S01]  /*3680*/  FMUL R44, R44, R23.reuse ;  /* 0x000000172c2c7220 */ /* 0x080fe20000400000 */
[----:B------:R-:W-:Y:S01]  /*3690*/  ISETP.GT.AND P1, PT, R4, 0x18, PT ;  /* 0x000000180400780c */ /* 0x000fe20003f24270 */
[----:B------:R-:W-:Y:S01]  /*36a0*/  FMUL R45, R45, R23 ;  /* 0x000000172d2d7220 */ /* 0x000fe20000400000 */
[----:B------:R-:W-:Y:S01]  /*36b0*/  F2FP.F16.F32.PACK_AB R33, RZ, R33 ;  /* 0x00000021ff21723e */ /* 0x000fe200000000ff */
[----:B------:R-:W-:Y:S01]  /*36c0*/  @P3 STG.E.U16 desc[UR36][R8.64+0x12], R31 ;  /* 0x0000121f08003986 */ /* 0x000fe2000c101524 */
[C---:B------:R-:W-:Y:S01]  /*36d0*/  ISETP.GT.AND P3, PT, R3.reuse, 0x8, P0 ;  /* 0x000000080300780c */ /* 0x040fe20000764270 */
[-C--:B------:R-:W-:Y:S01]  /*36e0*/  FMUL R46, R46, R23.reuse ;  /* 0x000000172e2e7220 */ /* 0x080fe20000400000 */
[----:B------:R-:W-:Y:S01]  /*36f0*/  ISETP.GT.AND P0, PT, R4, 0x19, PT ;  /* 0x000000190400780c */ /* 0x000fe20003f04270 */
[----:B------:R-:W-:Y:S01]  /*3700*/  @P4 STG.E.U16 desc[UR36][R6.64+0x20], R32 ;  /* 0x0000202006004986 */ /* 0x000fe2000c101524 */
[----:B------:R-:W-:Y:S01]  /*3710*/  ISETP.GT.AND P4, PT, R3, RZ, P1 ;  /* 0x000000ff0300720c */ /* 0x000fe20000f84270 */
[-C--:B------:R-:W-:Y:S01]  /*3720*/  FMUL R47, R47, R23.reuse ;  /* 0x000000172f2f7220 */ /* 0x080fe20000400000 */
[----:B------:R-:W-:Y:S01]  /*3730*/  F2FP.F16.F32.PACK_AB R34, RZ, R34 ;  /* 0x00000022ff22723e */ /* 0x000fe200000000ff */
[----:B------:R-:W-:Y:S01]  /*3740*/  @P5 STG.E.U16 desc[UR36][R6.64+0x22], R33 ;  /* 0x0000222106005986 */ /* 0x000fe2000c101524 */
[----:B------:R-:W-:Y:S01]  /*3750*/  ISETP.GT.AND P5, PT, R3, RZ, P0 ;  /* 0x000000ff0300720c */ /* 0x000fe200007a4270 */
[----:B------:R-:W-:Y:S01]  /*3760*/  FMUL R48, R48, R23 ;  /* 0x0000001730307220 */ /* 0x000fe20000400000 */
[----:B------:R-:W-:Y:S01]  /*3770*/  F2FP.F16.F32.PACK_AB R35, RZ, R35 ;  /* 0x00000023ff23723e */ /* 0x000fe200000000ff */
[----:B------:R-:W-:Y:S01]  /*3780*/  @P2 STG.E.U16 desc[UR36][R8.64+0x20], R34 ;  /* 0x0000202208002986 */ /* 0x000fe2000c101524 */
[----:B------:R-:W-:Y:S01]  /*3790*/  F2FP.F16.F32.PACK_AB R36, RZ, R36 ;  /* 0x00000024ff24723e */ /* 0x000fe200000000ff */
[-C--:B------:R-:W-:Y:S01]  /*37a0*/  FMUL R49, R49, R23.reuse ;  /* 0x0000001731317220 */ /* 0x080fe20000400000 */
[C---:B------:R-:W-:Y:S01]  /*37b0*/  ISETP.GT.AND P2, PT, R3.reuse, 0x8, P1 ;  /* 0x000000080300780c */ /* 0x040fe20000f44270 */
[----:B------:R-:W-:Y:S01]  /*37c0*/  @P3 STG.E.U16 desc[UR36][R8.64+0x22], R35 ;  /* 0x0000222308003986 */ /* 0x000fe2000c101524 */
[----:B------:R-:W-:Y:S01]  /*37d0*/  ISETP.GT.AND P1, PT, R4, 0x20, PT ;  /* 0x000000200400780c */ /* 0x000fe20003f24270 */
[----:B------:R-:W-:Y:S01]  /*37e0*/  FMUL R50, R50, R23 ;  /* 0x0000001732327220 */ /* 0x000fe20000400000 */
[----:B------:R-:W-:Y:S01]  /*37f0*/  F2FP.F16.F32.PACK_AB R37, RZ, R37 ;  /* 0x00000025ff25723e */ /* 0x000fe200000000ff */
[----:B------:R-:W-:Y:S01]  /*3800*/  @P4 STG.E.U16 desc[UR36][R6.64+0x30], R36 ;  /* 0x0000302406004986 */ /* 0x000fe2000c101524 */
[----:B------:R-:W-:Y:S01]  /*3810*/  ISETP.GT.AND P3, PT, R3, 0x8, P0 ;  /* 0x000000080300780c */ /* 0x000fe20000764270 */
[-C--:B------:R-:W-:Y:S01]  /*3820*/  FMUL R51, R51, R23.reuse ;  /* 0x0000001733337220 */ /* 0x080fe20000400000 */
[----:B------:R-:W-:Y:S01]  /*3830*/  ISETP.GT.AND P0, PT, R4, 0x21, PT ;  /* 0x000000210400780c */ /* 0x000fe20003f04270 */
[----:B------:R-:W-:Y:S01]  /*3840*/  @P5 STG.E.U16 desc[UR36][R6.64+0x32], R37 ;  /* 0x0000322506005986 */ /* 0x000fe2000c101524 */
        /* <DEDUP_REMOVED lines=10> */
[----:B------:R-:W-:-:S02]  /*38f0*/  F2FP.F16.F32.PACK_AB R41, RZ, R41 ;  /* 0x00000029ff29723e */ /* 0x000fc400000000ff */
[C---:B------:R-:W-:Y:S01]  /*3900*/  ISETP.GT.AND P1, PT, R3.reuse, 0x8, P1 ;  /* 0x000000080300780c */ /* 0x040fe20000f24270 */
[----:B------:R-:W-:Y:S01]  /*3910*/  @P3 STG.E.U16 desc[UR36][R8.64+0x32], R39 ;  /* 0x0000322708003986 */ /* 0x000fe2000c101524 */
[C---:B------:R-:W-:Y:S02]  /*3920*/  ISETP.GT.AND P2, PT, R3.reuse, 0x8, P0 ;  /* 0x000000080300780c */ /* 0x040fe40000744270 */
[C---:B------:R-:W-:Y:S01]  /*3930*/  ISETP.GT.AND P0, PT, R4.reuse, 0x29, PT ;  /* 0x000000290400780c */ /* 0x040fe20003f04270 */
[----:B------:R-:W-:Y:S01]  /*3940*/  @P4 STG.E.U16 desc[UR36][R6.64+0x40], R40 ;  /* 0x0000402806004986 */ /* 0x000fe2000c101524 */
[----:B------:R-:W-:Y:S02]  /*3950*/  ISETP.GT.AND P4, PT, R4, 0x28, PT ;  /* 0x000000280400780c */ /* 0x000fe40003f84270 */
[----:B------:R-:W-:Y:S01]  /*3960*/  F2FP.F16.F32.PACK_AB R42, RZ, R42 ;  /* 0x0000002aff2a723e */ /* 0x000fe200000000ff */
[----:B------:R-:W-:Y:S01]  /*3970*/  @P5 STG.E.U16 desc[UR36][R6.64+0x42], R41 ;  /* 0x0000422906005986 */ /* 0x000fe2000c101524 */
[----:B------:R-:W-:-:S02]  /*3980*/  ISETP.GT.AND P5, PT, R3, RZ, P4 ;  /* 0x000000ff0300720c */ /* 0x000fc400027a4270 */
[C---:B------:R-:W-:Y:S01]  /*3990*/  ISETP.GT.AND P3, PT, R3.reuse, RZ, P0 ;  /* 0x000000ff0300720c */ /* 0x040fe20000764270 */
[----:B------:R-:W-:Y:S01]  /*39a0*/  @P1 STG.E.U16 desc[UR36][R8.64+0x40], R42 ;  /* 0x0000402a08001986 */ /* 0x000fe2000c101524 */
[----:B------:R-:W-:Y:S02]  /*39b0*/  F2FP.F16.F32.PACK_AB R43, RZ, R43 ;  /* 0x0000002bff2b723e */ /* 0x000fe400000000ff */
[----:B------:R-:W-:Y:S02]  /*39c0*/  F2FP.F16.F32.PACK_AB R44, RZ, R44 ;  /* 0x0000002cff2c723e */ /* 0x000fe400000000ff */
[C---:B------:R-:W-:Y:S01]  /*39d0*/  ISETP.GT.AND P4, PT, R3.reuse, 0x8, P4 ;  /* 0x000000080300780c */ /* 0x040fe20002784270 */
[----:B------:R-:W-:Y:S01]  /*39e0*/  @P2 STG.E.U16 desc[UR36][R8.64+0x42], R43 ;  /* 0x0000422b08002986 */ /* 0x000fe2000c101524 */
[----:B------:R-:W-:Y:S02]  /*39f0*/  F2FP.F16.F32.PACK_AB R45, RZ, R45 ;  /* 0x0000002dff2d723e */ /* 0x000fe400000000ff */
[----:B------:R-:W-:Y:S01]  /*3a00*/  ISETP.GT.AND P2, PT, R4, 0x31, PT ;  /* 0x000000310400780c */ /* 0x000fe20003f44270 */
[----:B------:R-:W-:Y:S01]  /*3a10*/  @P5 STG.E.U16 desc[UR36][R6.64+0x50], R44 ;  /* 0x0000502c06005986 */ /* 0x000fe2000c101524 */
[----:B------:R-:W-:-:S02]  /*3a20*/  ISETP.GT.AND P5, PT, R3, 0x8, P0 ;  /* 0x000000080300780c */ /* 0x000fc400007a4270 */
[C---:B------:R-:W-:Y:S01]  /*3a30*/  ISETP.GT.AND P1, PT, R4.reuse, 0x38, PT ;  /* 0x000000380400780c */ /* 0x040fe20003f24270 */
[----:B------:R-:W-:Y:S01]  /*3a40*/  @P3 STG.E.U16 desc[UR36][R6.64+0x52], R45 ;  /* 0x0000522d06003986 */ /* 0x000fe2000c101524 */
[C---:B------:R-:W-:Y:S02]  /*3a50*/  ISETP.GT.AND P3, PT, R4.reuse, 0x30, PT ;  /* 0x000000300400780c */ /* 0x040fe40003f64270 */
[----:B------:R-:W-:Y:S01]  /*3a60*/  ISETP.GT.AND P0, PT, R4, 0x39, PT ;  /* 0x000000390400780c */ /* 0x000fe20003f04270 */
[----:B------:R-:W-:Y:S01]  /*3a70*/  @P4 IMAD.MOV.U32 R4, RZ, RZ, R8 ;  /* 0x000000ffff044224 */ /* 0x000fe200078e0008 */
[----:B------:R-:W-:Y:S01]  /*3a80*/  F2FP.F16.F32.PACK_AB R46, RZ, R46 ;  /* 0x0000002eff2e723e */ /* 0x000fe200000000ff */
[----:B------:R-:W-:Y:S01]  /*3a90*/  @P4 IMAD.MOV.U32 R5, RZ, RZ, R9 ;  /* 0x000000ffff054224 */ /* 0x000fe200078e0009 */
[----:B------:R-:W-:Y:S02]  /*3aa0*/  F2FP.F16.F32.PACK_AB R47, RZ, R47 ;  /* 0x0000002fff2f723e */ /* 0x000fe400000000ff */
[----:B------:R-:W-:-:S02]  /*3ab0*/  F2FP.F16.F32.PACK_AB R48, RZ, R48 ;  /* 0x00000030ff30723e */ /* 0x000fc400000000ff */
[----:B------:R0:W-:Y:S01]  /*3ac0*/  @P4 STG.E.U16 desc[UR36][R4.64+0x50], R46 ;  /* 0x0000502e04004986 */ /* 0x0001e2000c101524 */
[C---:B------:R-:W-:Y:S02]  /*3ad0*/  ISETP.GT.AND P4, PT, R3.reuse, RZ, P2 ;  /* 0x000000ff0300720c */ /* 0x040fe40001784270 */
[----:B------:R-:W-:Y:S02]  /*3ae0*/  F2FP.F16.F32.PACK_AB R49, RZ, R49 ;  /* 0x00000031ff31723e */ /* 0x000fe400000000ff */
[----:B------:R-:W-:Y:S02]  /*3af0*/  ISETP.GT.AND P2, PT, R3, 0x8, P2 ;  /* 0x000000080300780c */ /* 0x000fe40001744270 */
[----:B------:R-:W-:Y:S02]  /*3b00*/  F2FP.F16.F32.PACK_AB R50, RZ, R50 ;  /* 0x00000032ff32723e */ /* 0x000fe400000000ff */
[----:B------:R-:W-:Y:S02]  /*3b10*/  F2FP.F16.F32.PACK_AB R51, RZ, R51 ;  /* 0x00000033ff33723e */ /* 0x000fe400000000ff */
[----:B------:R-:W-:Y:S01]  /*3b20*/  F2FP.F16.F32.PACK_AB R52, RZ, R52 ;  /* 0x00000034ff34723e */ /* 0x000fe200000000ff */
[----:B0-----:R-:W-:Y:S01]  /*3b30*/  @P5 IMAD.MOV.U32 R4, RZ, RZ, R8 ;  /* 0x000000ffff045224 */ /* 0x001fe200078e0008 */
[----:B------:R-:W-:Y:S01]  /*3b40*/  F2FP.F16.F32.PACK_AB R53, RZ, R53 ;  /* 0x00000035ff35723e */ /* 0x000fe200000000ff */
[----:B------:R-:W-:Y:S01]  /*3b50*/  @P5 IMAD.MOV.U32 R5, RZ, RZ, R9 ;  /* 0x000000ffff055224 */ /* 0x000fe200078e0009 */
[----:B------:R-:W-:-:S02]  /*3b60*/  F2FP.F16.F32.PACK_AB R54, RZ, R54 ;  /* 0x00000036ff36723e */ /* 0x000fc400000000ff */
[----:B------:R-:W-:Y:S02]  /*3b70*/  F2FP.F16.F32.PACK_AB R55, RZ, R55 ;  /* 0x00000037ff37723e */ /* 0x000fe400000000ff */
[----:B------:R0:W-:Y:S01]  /*3b80*/  @P5 STG.E.U16 desc[UR36][R4.64+0x52], R47 ;  /* 0x0000522f04005986 */ /* 0x0001e2000c101524 */
[C---:B------:R-:W-:Y:S02]  /*3b90*/  ISETP.GT.AND P5, PT, R3.reuse, RZ, P3 ;  /* 0x000000ff0300720c */ /* 0x040fe40001fa4270 */
[----:B------:R-:W-:-:S11]  /*3ba0*/  ISETP.GT.AND P3, PT, R3, 0x8, P3 ;  /* 0x000000080300780c */ /* 0x000fd60001f64270 */
[----:B0-----:R-:W-:Y:S02]  /*3bb0*/  @P5 IMAD.MOV.U32 R4, RZ, RZ, R6 ;  /* 0x000000ffff045224 */ /* 0x001fe400078e0006 */
[----:B------:R-:W-:-:S05]  /*3bc0*/  @P5 IMAD.MOV.U32 R5, RZ, RZ, R7 ;  /* 0x000000ffff055224 */ /* 0x000fca00078e0007 */
[----:B------:R0:W-:Y:S01]  /*3bd0*/  @P5 STG.E.U16 desc[UR36][R4.64+0x60], R48 ;  /* 0x0000603004005986 */ /* 0x0001e2000c101524 */
[C---:B------:R-:W-:Y:S02]  /*3be0*/  ISETP.GT.AND P5, PT, R3.reuse, RZ, P0 ;  /* 0x000000ff0300720c */ /* 0x040fe400007a4270 */
[----:B------:R-:W-:Y:S01]  /*3bf0*/  ISETP.GT.AND P0, PT, R3, 0x8, P0 ;  /* 0x000000080300780c */ /* 0x000fe20000704270 */
[----:B0-----:R-:W-:Y:S02]  /*3c00*/  @P4 IMAD.MOV.U32 R4, RZ, RZ, R6 ;  /* 0x000000ffff044224 */ /* 0x001fe400078e0006 */
[----:B------:R-:W-:-:S05]  /*3c10*/  @P4 IMAD.MOV.U32 R5, RZ, RZ, R7 ;  /* 0x000000ffff054224 */ /* 0x000fca00078e0007 */
[----:B------:R0:W-:Y:S01]  /*3c20*/  @P4 STG.E.U16 desc[UR36][R4.64+0x62], R49 ;  /* 0x0000623104004986 */ /* 0x0001e2000c101524 */
[C---:B------:R-:W-:Y:S02]  /*3c30*/  ISETP.GT.AND P4, PT, R3.reuse, RZ, P1 ;  /* 0x000000ff0300720c */ /* 0x040fe40000f84270 */
[----:B------:R-:W-:Y:S01]  /*3c40*/  ISETP.GT.AND P1, PT, R3, 0x8, P1 ;  /* 0x000000080300780c */ /* 0x000fe20000f24270 */
[----:B0-----:R-:W-:Y:S02]  /*3c50*/  @P3 IMAD.MOV.U32 R4, RZ, RZ, R8 ;  /* 0x000000ffff043224 */ /* 0x001fe400078e0008 */
[----:B------:R-:W-:-:S05]  /*3c60*/  @P3 IMAD.MOV.U32 R5, RZ, RZ, R9 ;  /* 0x000000ffff053224 */ /* 0x000fca00078e0009 */
[----:B------:R0:W-:Y:S02]  /*3c70*/  @P3 STG.E.U16 desc[UR36][R4.64+0x60], R50 ;  /* 0x0000603204003986 */ /* 0x0001e4000c101524 */
[----:B0-----:R-:W-:Y:S02]  /*3c80*/  @P2 IMAD.MOV.U32 R4, RZ, RZ, R8 ;  /* 0x000000ffff042224 */ /* 0x001fe400078e0008 */
[----:B------:R-:W-:-:S05]  /*3c90*/  @P2 IMAD.MOV.U32 R5, RZ, RZ, R9 ;  /* 0x000000ffff052224 */ /* 0x000fca00078e0009 */
[----:B------:R0:W-:Y:S02]  /*3ca0*/  @P2 STG.E.U16 desc[UR36][R4.64+0x62], R51 ;  /* 0x0000623304002986 */ /* 0x0001e4000c101524 */
[----:B0-----:R-:W-:Y:S02]  /*3cb0*/  @P4 IMAD.MOV.U32 R4, RZ, RZ, R6 ;  /* 0x000000ffff044224 */ /* 0x001fe400078e0006 */
[----:B------:R-:W-:-:S05]  /*3cc0*/  @P4 IMAD.MOV.U32 R5, RZ, RZ, R7 ;  /* 0x000000ffff054224 */ /* 0x000fca00078e0007 */
[----:B------:R0:W-:Y:S04]  /*3cd0*/  @P4 STG.E.U16 desc[UR36][R4.64+0x70], R52 ;  /* 0x0000703404004986 */ /* 0x0001e8000c101524 */
[----:B------:R1:W-:Y:S01]  /*3ce0*/  @P5 STG.E.U16 desc[UR36][R6.64+0x72], R53 ;  /* 0x0000723506005986 */ /* 0x0003e2000c101524 */
[----:B0-----:R-:W-:Y:S02]  /*3cf0*/  @P1 IMAD.MOV.U32 R4, RZ, RZ, R8 ;  /* 0x000000ffff041224 */ /* 0x001fe400078e0008 */
[----:B------:R-:W-:-:S05]  /*3d00*/  @P1 IMAD.MOV.U32 R5, RZ, RZ, R9 ;  /* 0x000000ffff051224 */ /* 0x000fca00078e0009 */
[----:B------:R1:W-:Y:S04]  /*3d10*/  @P1 STG.E.U16 desc[UR36][R4.64+0x70], R54 ;  /* 0x0000703604001986 */ /* 0x0003e8000c101524 */
[----:B------:R1:W-:Y:S02]  /*3d20*/  @P0 STG.E.U16 desc[UR36][R8.64+0x72], R55 ;  /* 0x0000723708000986 */ /* 0x0003e4000c101524 */
.L_x_90:
[----:B------:R-:W-:Y:S05]  /*3d30*/  BSYNC B0 ;  /* 0x0000000000007941 */ /* 0x000fea0003800000 */
.L_x_28:
[----:B------:R-:W-:Y:S01]  /*3d40*/  ULDC UR4, c[0x0][0xc] ;  /* 0x0000030000047ab9 */ /* 0x000fe20000000800 */
[----:B------:R-:W-:Y:S01]  /*3d50*/  ULDC UR5, c[0x0][0x10] ;  /* 0x0000040000057ab9 */ /* 0x000fe20000000800 */
[----:B------:R-:W0:Y:S01]  /*3d60*/  LDC R3, c[0x0][0x14] ;  /* 0x00000500ff037b82 */ /* 0x000e220000000800 */
[----:B------:R-:W-:Y:S01]  /*3d70*/  UIMAD.WIDE.U32 UR4, UR4, UR5, URZ ;  /* 0x00000005040472a5 */ /* 0x000fe2000f8e003f */
[----:B------:R-:W-:Y:S02]  /*3d80*/  IMAD.MOV.U32 R59, RZ, RZ, -0x1 ;  /* 0xffffffffff3b7424 */ /* 0x000fe400078e00ff */
[----:B------:R-:W-:-:S03]  /*3d90*/  IMAD.MOV.U32 R57, RZ, RZ, -0x1 ;  /* 0xffffffffff397424 */ /* 0x000fc600078e00ff */
[----:B0-----:R-:W-:-:S04]  /*3da0*/  IMAD.WIDE.U32 R16, R3, UR4, R16 ;  /* 0x0000000403107c25 */ /* 0x001fc8000f8e0010 */
[----:B------:R-:W-:Y:S01]  /*3db0*/  IMAD R3, R3, UR5, RZ ;  /* 0x0000000503037c24 */ /* 0x000fe2000f8e02ff */
[----:B------:R-:W-:Y:S02]  /*3dc0*/  ULDC.64 UR4, c[0x0][0x650] ;  /* 0x0001940000047ab9 */ /* 0x000fe40000000a00 */
[----:B------:R-:W-:Y:S01]  /*3dd0*/  ISETP.GE.U32.AND P0, PT, R16, UR4, PT ;  /* 0x0000000410007c0c */ /* 0x000fe2000bf06070 */
[--C-:B------:R-:W-:Y:S01]  /*3de0*/  IMAD.IADD R17, R17, 0x1, R3.reuse ;  /* 0x0000000111117824 */ /* 0x100fe200078e0203 */
[----:B------:R-:W-:-:S04]  /*3df0*/  PRMT R3, RZ, 0x7610, R3 ;  /* 0x00007610ff037816 */ /* 0x000fc80000000003 */
[----:B------:R-:W-:-:S13]  /*3e00*/  ISETP.GE.U32.AND.EX P0, PT, R17, UR5, PT, P0 ;  /* 0x0000000511007c0c */ /* 0x000fda000bf06100 */
[----:B------:R-:W-:Y:S05]  /*3e10*/  @P0 BRA `(.L_x_91) ;  /* 0x0000000400640947 */ /* 0x000fea0003800000 */
[----:B---3--:R-:W0:Y:S01]  /*3e20*/  S2R R12, SR_CTAID.X ;  /* 0x00000000000c7919 */ /* 0x008e220000002500 */
[----:B-12-4-:R-:W1:Y:S01]  /*3e30*/  LDC.64 R10, c[0x0][0x628] ;  /* 0x00018a00ff0a7b82 */ /* 0x016e620000000a00 */
[----:B------:R-:W-:Y:S01]  /*3e40*/  ULDC UR4, c[0x0][0x150] ;  /* 0x0000540000047ab9 */ /* 0x000fe20000000800 */
[----:B------:R-:W-:Y:S01]  /*3e50*/  IMAD.MOV.U32 R8, RZ, RZ, R16 ;  /* 0x000000ffff087224 */ /* 0x000fe200078e0010 */
[----:B-----5:R-:W2:Y:S01]  /*3e60*/  S2R R24, SR_CTAID.Y ;  /* 0x0000000000187919 */ /* 0x020ea20000002600 */
[----:B------:R-:W-:-:S04]  /*3e70*/  IMAD.MOV.U32 R9, RZ, RZ, R17 ;  /* 0x000000ffff097224 */ /* 0x000fc800078e0011 */
[----:B------:R-:W3:Y:S08]  /*3e80*/  LDC R21, c[0x0][0x144] ;  /* 0x00005100ff157b82 */ /* 0x000ef00000000800 */
[----:B------:R-:W4:Y:S08]  /*3e90*/  LDC R0, c[0x0][0x630] ;  /* 0x00018c00ff007b82 */ /* 0x000f300000000800 */
[----:B------:R-:W2:Y:S01]  /*3ea0*/  LDC.64 R14, c[0x0][0x620] ;  /* 0x00018800ff0e7b82 */ /* 0x000ea20000000a00 */
[----:B-1----:R-:W-:-:S04]  /*3eb0*/  ISETP.NE.U32.AND P0, PT, R10, RZ, PT ;  /* 0x000000ff0a00720c */ /* 0x002fc80003f05070 */
[----:B------:R-:W-:Y:S02]  /*3ec0*/  ISETP.NE.AND.EX P0, PT, R11, RZ, PT, P0 ;  /* 0x000000ff0b00720c */ /* 0x000fe40003f05300 */
[----:B0-----:R-:W-:-:S05]  /*3ed0*/  I2FP.F32.U32 R3, R12 ;  /* 0x0000000c00037245 */ /* 0x001fca0000201000 */
[----:B------:R-:W-:-:S04]  /*3ee0*/  FMUL R3, R3, UR4 ;  /* 0x0000000403037c20 */ /* 0x000fc80008400000 */
[----:B------:R0:W1:Y:S02]  /*3ef0*/  F2I.U32.TRUNC.NTZ R20, R3 ;  /* 0x0000000300147305 */ /* 0x000064000020f000 */
[----:B---34-:R-:W-:Y:S05]  /*3f00*/  @!P0 BRA `(.L_x_92) ;  /* 0x0000000000288947 */ /* 0x018fea0003800000 */
[----:B0-----:R-:W0:Y:S02]  /*3f10*/  LDC R3, c[0x0][0x634] ;  /* 0x00018d00ff037b82 */ /* 0x001e240000000800 */
        /* <DEDUP_REMOVED lines=9> */
.L_x_92:
[----:B------:R-:W3:Y:S01]  /*3fb0*/  LDC.64 R28, c[0x0][0x640] ;  /* 0x00019000ff1c7b82 */ /* 0x000ee20000000a00 */
[-CC-:B------:R-:W-:Y:S01]  /*3fc0*/  SHF.R.U64 R57, R8, R0.reuse, R9.reuse ;  /* 0x0000000008397219 */ /* 0x180fe20000001209 */
[----:B-1----:R-:W-:Y:S01]  /*3fd0*/  IMAD.MOV R20, RZ, RZ, -R20 ;  /* 0x000000ffff147224 */ /* 0x002fe200078e0a14 */
[----:B------:R-:W-:Y:S01]  /*3fe0*/  SHF.R.U32.HI R0, RZ, R0, R9 ;  /* 0x00000000ff007219 */ /* 0x000fe20000011609 */
[----:B------:R-:W-:Y:S01]  /*3ff0*/  ULDC UR4, c[0x0][0x154] ;  /* 0x0000550000047ab9 */ /* 0x000fe20000000800 */
[----:B0-----:R-:W-:Y:S01]  /*4000*/  IADD3 R3, P0, RZ, -R57, RZ ;  /* 0x80000039ff037210 */ /* 0x001fe20007f1e0ff */
[----:B------:R-:W-:Y:S02]  /*4010*/  IMAD R21, R21, R20, R12 ;  /* 0x0000001415157224 */ /* 0x000fe400078e020c */
[----:B------:R-:W0:Y:S01]  /*4020*/  LDC R6, c[0x0][0x618] ;  /* 0x00018600ff067b82 */ /* 0x000e220000000800 */
[----:B------:R-:W-:Y:S02]  /*4030*/  IMAD.MOV.U32 R7, RZ, RZ, 0x1 ;  /* 0x00000001ff077424 */ /* 0x000fe400078e00ff */
[----:B------:R-:W-:-:S04]  /*4040*/  IMAD.X R5, RZ, RZ, ~R0, P0 ;  /* 0x000000ffff057224 */ /* 0x000fc800000e0e00 */
[-C--:B--2---:R-:W-:Y:S01]  /*4050*/  IMAD R0, R5, R14.reuse, RZ ;  /* 0x0000000e05007224 */ /* 0x084fe200078e02ff */
[----:B------:R-:W1:Y:S01]  /*4060*/  LDC R8, c[0x0][0x608] ;  /* 0x00018200ff087b82 */ /* 0x000e620000000800 */
[----:B------:R-:W-:-:S04]  /*4070*/  IMAD.WIDE.U32 R4, R3, R14, R16 ;  /* 0x0000000e03047225 */ /* 0x000fc800078e0010 */
[----:B------:R-:W-:Y:S01]  /*4080*/  IMAD R3, R3, R15, R0 ;  /* 0x0000000f03037224 */ /* 0x000fe200078e0200 */
[----:B------:R-:W-:Y:S02]  /*4090*/  I2FP.F32.U32 R0, R24 ;  /* 0x0000001800007245 */ /* 0x000fe40000201000 */
[----:B------:R-:W2:Y:S01]  /*40a0*/  LDC R26, c[0x0][0x658] ;  /* 0x00019600ff1a7b82 */ /* 0x000ea20000000800 */
[----:B------:R-:W-:Y:S01]  /*40b0*/  IMAD.IADD R3, R5, 0x1, R3 ;  /* 0x0000000105037824 */ /* 0x000fe200078e0203 */
[----:B---3--:R-:W-:Y:S01]  /*40c0*/  ISETP.NE.U32.AND P0, PT, R28, RZ, PT ;  /* 0x000000ff1c00720c */ /* 0x008fe20003f05070 */
[----:B------:R-:W-:Y:S01]  /*40d0*/  FMUL R0, R0, UR4 ;  /* 0x0000000400007c20 */ /* 0x000fe20008400000 */
[----:B------:R-:W-:Y:S02]  /*40e0*/  IMAD.MOV.U32 R5, RZ, RZ, -0x1 ;  /* 0xffffffffff057424 */ /* 0x000fe400078e00ff */
[----:B------:R-:W-:Y:S01]  /*40f0*/  ISETP.NE.AND.EX P0, PT, R29, RZ, PT, P0 ;  /* 0x000000ff1d00720c */ /* 0x000fe20003f05300 */
[----:B------:R3:W4:Y:S01]  /*4100*/  F2I.U32.TRUNC.NTZ R13, R0 ;  /* 0x00000000000d7305 */ /* 0x000722000020f000 */
[----:B------:R-:W3:Y:S01]  /*4110*/  LDC R15, c[0x0][0x148] ;  /* 0x00005200ff0f7b82 */ /* 0x000ee20000000800 */
[----:B0-----:R-:W-:-:S02]  /*4120*/  SHF.R.U64 R12, R4, R6, R3 ;  /* 0x00000006040c7219 */ /* 0x001fc40000001203 */
[----:B------:R-:W-:-:S05]  /*4130*/  SHF.R.U32.HI R3, RZ, R6, R3 ;  /* 0x00000006ff037219 */ /* 0x000fca0000011603 */
[----:B------:R-:W0:Y:S01]  /*4140*/  LDC R20, c[0x0][0x600] ;  /* 0x00018000ff147b82 */ /* 0x000e220000000800 */
[-CC-:B-1----:R-:W-:Y:S02]  /*4150*/  SHF.R.U64 R10, R12, R8.reuse, R3.reuse ;  /* 0x000000080c0a7219 */ /* 0x182fe40000001203 */
[----:B------:R-:W-:-:S05]  /*4160*/  SHF.R.U32.HI R3, RZ, R8, R3 ;  /* 0x00000008ff037219 */ /* 0x000fca0000011603 */
[----:B------:R-:W1:Y:S01]  /*4170*/  LDC R27, c[0x0][0x648] ;  /* 0x00019200ff1b7b82 */ /* 0x000e620000000800 */
[-C--:B--2---:R-:W-:Y:S02]  /*4180*/  SHF.L.U32 R4, R5, R26.reuse, RZ ;  /* 0x0000001a05047219 */ /* 0x084fe400000006ff */
[-CC-:B------:R-:W-:Y:S02]  /*4190*/  SHF.R.U64 R14, R10, R26.reuse, R3.reuse ;  /* 0x0000001a0a0e7219 */ /* 0x180fe40000001203 */
[----:B------:R-:W-:Y:S02]  /*41a0*/  SHF.R.U32.HI R5, RZ, R26, R3 ;  /* 0x0000001aff057219 */ /* 0x000fe40000011603 */
[----:B------:R-:W-:Y:S01]  /*41b0*/  LOP3.LUT R25, RZ, R4, RZ, 0x33, !PT ;  /* 0x00000004ff197212 */ /* 0x000fe200078e33ff */
[----:B------:R-:W2:Y:S01]  /*41c0*/  LDC R30, c[0x0][0x638] ;  /* 0x00018e00ff1e7b82 */ /* 0x000ea20000000800 */
[----:B------:R-:W-:Y:S01]  /*41d0*/  SHF.L.U32 R26, R7, R26, RZ ;  /* 0x0000001a071a7219 */ /* 0x000fe200000006ff */
[----:B------:R-:W-:-:S06]  /*41e0*/  IMAD.MOV.U32 R4, RZ, RZ, R14 ;  /* 0x000000ffff047224 */ /* 0x000fcc00078e000e */
[----:B------:R-:W0:Y:S01]  /*41f0*/  LDC R31, c[0x0][0x610] ;  /* 0x00018400ff1f7b82 */ /* 0x000e220000000800 */
[----:B----4-:R-:W-:Y:S05]  /*4200*/  @!P0 BRA `(.L_x_93) ;  /* 0x0000000000288947 */ /* 0x010fea0003800000 */
[----:B------:R-:W4:Y:S02]  /*4210*/  LDC R3, c[0x0][0x64c] ;  /* 0x00019300ff037b82 */ /* 0x000f240000000800 */
[----:B----4-:R-:W-:-:S05]  /*4220*/  IADD3 R3, P0, R14, R3, RZ ;  /* 0x000000030e037210 */ /* 0x010fca0007f1e0ff */
        /* <DEDUP_REMOVED lines=8> */
.L_x_93:
[----:B------:R-:W-:Y:S01]  /*42b0*/  ISETP.NE.AND P0, PT, R2, 0x1, PT ;  /* 0x000000010200780c */ /* 0x000fe20003f05270 */
[----:B0-----:R-:W-:Y:S01]  /*42c0*/  VIADD R7, R20, 0xffffffff ;  /* 0xffffffff14077836 */ /* 0x001fe20000000000 */
[----:B-1-3--:R-:W-:Y:S01]  /*42d0*/  SHF.R.U64 R0, R4, R27, R5 ;  /* 0x0000001b04007219 */ /* 0x00afe20000001205 */
[----:B------:R-:W-:Y:S01]  /*42e0*/  IMAD.MOV R13, RZ, RZ, -R13 ;  /* 0x000000ffff0d7224 */ /* 0x000fe200078e0a0d */
[----:B------:R-:W-:Y:S01]  /*42f0*/  LOP3.LUT R5, R10, R25, RZ, 0xc0, !PT ;  /* 0x000000190a057212 */ /* 0x000fe200078ec0ff */
[----:B------:R-:W-:Y:S01]  /*4300*/  IMAD.MOV.U32 R4, RZ, RZ, 0x1 ;  /* 0x00000001ff047424 */ /* 0x000fe200078e00ff */
[----:B------:R-:W-:Y:S01]  /*4310*/  LOP3.LUT R12, R12, R7, RZ, 0xc0, !PT ;  /* 0x000000070c0c7212 */ /* 0x000fe200078ec0ff */
[----:B------:R-:W-:Y:S02]  /*4320*/  IMAD.MOV R3, RZ, RZ, -R0 ;  /* 0x000000ffff037224 */ /* 0x000fe400078e0a00 */
[----:B------:R-:W-:Y:S02]  /*4330*/  IMAD R0, R26, R0, R5 ;  /* 0x000000001a007224 */ /* 0x000fe400078e0205 */
[----:B--2---:R-:W-:-:S02]  /*4340*/  IMAD R3, R3, R30, R14 ;  /* 0x0000001e03037224 */ /* 0x004fc400078e020e */
[----:B------:R-:W-:Y:S02]  /*4350*/  @P0 IMAD R21, R15, R13, R24 ;  /* 0x0000000d0f150224 */ /* 0x000fe400078e0218 */
[----:B------:R-:W-:Y:S01]  /*4360*/  IMAD R5, R3, R20, R12 ;  /* 0x0000001403057224 */ /* 0x000fe200078e020c */
[----:B------:R-:W-:Y:S01]  /*4370*/  PRMT R3, R4, 0x7610, R3 ;  /* 0x0000761004037816 */ /* 0x000fe20000000003 */
[----:B------:R-:W-:-:S05]  /*4380*/  IMAD R0, R0, R31, R21 ;  /* 0x0000001f00007224 */ /* 0x000fca00078e0215 */
[----:B------:R-:W-:Y:S02]  /*4390*/  SEL R59, R5, R0, !P0 ;  /* 0x00000000053b7207 */ /* 0x000fe40004000000 */
[----:B------:R-:W-:-:S07]  /*43a0*/  SEL R0, R0, R5, !P0 ;  /* 0x0000000500007207 */ /* 0x000fce0004000000 */
.L_x_91:
[----:B------:R-:W-:Y:S01]  /*43b0*/  LOP3.LUT P0, RZ, R3, 0xff, RZ, 0xc0, !PT ;  /* 0x000000ff03ff7812 */ /* 0x000fe2000780c0ff */
[----:B------:R-:W-:-:S12]  /*43c0*/  IMAD.MOV.U32 R58, RZ, RZ, R0 ;  /* 0x000000ffff3a7224 */ /* 0x000fd800078e0000 */
[----:B------:R-:W-:Y:S05]  /*43d0*/  @P0 BRA `(.L_x_94) ;  /* 0xffffffc800c40947 */ /* 0x000fea000383ffff */
[----:B------:R-:W-:Y:S05]  /*43e0*/  EXIT ;  /* 0x000000000000794d */ /* 0x000fea0003800000 */
.L_x_3:
[----:B0-----:R-:W-:Y:S01]  /*43f0*/  ULDC.64 UR4, c[0x0][0x650] ;  /* 0x0001940000047ab9 */ /* 0x001fe20000000a00 */
        /* <DEDUP_REMOVED lines=25> */
.L_x_96:
[--C-:B------:R-:W-:Y:S01]  /*4590*/  SHF.R.U64 R12, R10, R14, R11.reuse ;  /* 0x0000000e0a0c7219 */ /* 0x100fe2000000120b */
[----:B------:R-:W0:Y:S01]  /*45a0*/  LDC R22, c[0x0][0x618] ;  /* 0x00018600ff167b82 */ /* 0x000e220000000800 */
[----:B------:R-:W-:Y:S01]  /*45b0*/  I2FP.F32.U32 R6, R4 ;  /* 0x0000000400067245 */ /* 0x000fe20000201000 */
[----:B------:R-:W-:Y:S01]  /*45c0*/  ULDC UR4, c[0x0][0x150] ;  /* 0x0000540000047ab9 */ /* 0x000fe20000000800 */
[----:B------:R-:W-:Y:S02]  /*45d0*/  SHF.R.U32.HI R5, RZ, R14, R11 ;  /* 0x0000000eff057219 */ /* 0x000fe4000001160b */
[----:B------:R-:W-:Y:S01]  /*45e0*/  IADD3 R9, P0, RZ, -R12, RZ ;  /* 0x8000000cff097210 */ /* 0x000fe20007f1e0ff */
[----:B------:R-:W-:Y:S01]  /*45f0*/  FMUL R11, R6, UR4 ;  /* 0x00000004060b7c20 */ /* 0x000fe20008400000 */
[----:B------:R-:W-:Y:S01]  /*4600*/  ULDC UR4, c[0x0][0x154] ;  /* 0x0000550000047ab9 */ /* 0x000fe20000000800 */
[----:B------:R-:W1:Y:S02]  /*4610*/  LDC.64 R24, c[0x0][0x640] ;  /* 0x00019000ff187b82 */ /* 0x000e640000000a00 */
[----:B------:R-:W-:-:S02]  /*4620*/  IMAD.X R5, RZ, RZ, ~R5, P0 ;  /* 0x000000ffff057224 */ /* 0x000fc400000e0e05 */
[----:B------:R-:W2:Y:S01]  /*4630*/  F2I.U32.TRUNC.NTZ R11, R11 ;  /* 0x0000000b000b7305 */ /* 0x000ea2000020f000 */
[----:B------:R-:W-:-:S03]  /*4640*/  IMAD.WIDE.U32 R6, R9, R20, R16 ;  /* 0x0000001409067225 */ /* 0x000fc600078e0010 */
[----:B------:R-:W3:Y:S01]  /*4650*/  LDC R13, c[0x0][0x144] ;  /* 0x00005100ff0d7b82 */ /* 0x000ee20000000800 */
[----:B------:R-:W-:-:S04]  /*4660*/  IMAD R8, R5, R20, RZ ;  /* 0x0000001405087224 */ /* 0x000fc800078e02ff */
[----:B------:R-:W-:Y:S02]  /*4670*/  IMAD R5, R9, R21, R8 ;  /* 0x0000001509057224 */ /* 0x000fe400078e0208 */
[----:B------:R-:W-:Y:S01]  /*4680*/  IMAD.MOV.U32 R8, RZ, RZ, -0x1 ;  /* 0xffffffffff087424 */ /* 0x000fe200078e00ff */
[----:B------:R-:W4:Y:S01]  /*4690*/  LDC R14, c[0x0][0x608] ;  /* 0x00018200ff0e7b82 */ /* 0x000f220000000800 */
[----:B------:R-:W-:Y:S01]  /*46a0*/  IMAD.IADD R5, R7, 0x1, R5 ;  /* 0x0000000107057824 */ /* 0x000fe200078e0205 */
[----:B------:R-:W-:-:S04]  /*46b0*/  I2FP.F32.U32 R7, R3 ;  /* 0x0000000300077245 */ /* 0x000fc80000201000 */
[-C--:B0-----:R-:W-:Y:S01]  /*46c0*/  SHF.R.U64 R10, R6, R22.reuse, R5 ;  /* 0x00000016060a7219 */ /* 0x081fe20000001205 */
[----:B--2---:R-:W-:Y:S01]  /*46d0*/  IMAD.MOV R6, RZ, RZ, -R11 ;  /* 0x000000ffff067224 */ /* 0x004fe200078e0a0b */
[----:B------:R-:W0:Y:S01]  /*46e0*/  LDC R9, c[0x0][0x658] ;  /* 0x00019600ff097b82 */ /* 0x000e220000000800 */
[----:B-1----:R-:W-:Y:S01]  /*46f0*/  ISETP.NE.U32.AND P0, PT, R24, RZ, PT ;  /* 0x000000ff1800720c */ /* 0x002fe20003f05070 */
[----:B------:R-:W-:Y:S01]  /*4700*/  FMUL R7, R7, UR4 ;  /* 0x0000000407077c20 */ /* 0x000fe20008400000 */
[----:B------:R-:W-:Y:S02]  /*4710*/  SHF.R.U32.HI R5, RZ, R22, R5 ;  /* 0x00000016ff057219 */ /* 0x000fe40000011605 */
[----:B------:R-:W-:-:S03]  /*4720*/  ISETP.NE.AND.EX P0, PT, R25, RZ, PT, P0 ;  /* 0x000000ff1900720c */ /* 0x000fc60003f05300 */
[----:B------:R-:W1:Y:S01]  /*4730*/  LDC R20, c[0x0][0x148] ;  /* 0x00005200ff147b82 */ /* 0x000e620000000800 */
[----:B---3--:R-:W-:Y:S02]  /*4740*/  IMAD R23, R13, R6, R4 ;  /* 0x000000060d177224 */ /* 0x008fe400078e0204 */
[----:B------:R-:W-:-:S05]  /*4750*/  IMAD.MOV.U32 R6, RZ, RZ, 0x1 ;  /* 0x00000001ff067424 */ /* 0x000fca00078e00ff */
[----:B------:R-:W2:Y:S01]  /*4760*/  LDC R21, c[0x0][0x600] ;  /* 0x00018000ff157b82 */ /* 0x000ea20000000800 */
[-CC-:B----4-:R-:W-:Y:S02]  /*4770*/  SHF.R.U64 R13, R10, R14.reuse, R5.reuse ;  /* 0x0000000e0a0d7219 */ /* 0x190fe40000001205 */
[----:B------:R-:W-:Y:S02]  /*4780*/  SHF.R.U32.HI R4, RZ, R14, R5 ;  /* 0x0000000eff047219 */ /* 0x000fe40000011605 */
[----:B------:R3:W4:Y:S03]  /*4790*/  F2I.U32.TRUNC.NTZ R14, R7 ;  /* 0x00000007000e7305 */ /* 0x000726000020f000 */
[----:B------:R-:W1:Y:S01]  /*47a0*/  LDC R26, c[0x0][0x648] ;  /* 0x00019200ff1a7b82 */ /* 0x000e620000000800 */
[-C--:B0-----:R-:W-:Y:S02]  /*47b0*/  SHF.R.U64 R15, R13, R9.reuse, R4 ;  /* 0x000000090d0f7219 */ /* 0x081fe40000001204 */
[----:B------:R-:W-:-:S02]  /*47c0*/  SHF.L.U32 R8, R8, R9, RZ ;  /* 0x0000000908087219 */ /* 0x000fc400000006ff */
[-C--:B------:R-:W-:Y:S01]  /*47d0*/  SHF.R.U32.HI R5, RZ, R9.reuse, R4 ;  /* 0x00000009ff057219 */ /* 0x080fe20000011604 */
[----:B------:R-:W-:Y:S01]  /*47e0*/  IMAD.MOV.U32 R4, RZ, RZ, R15 ;  /* 0x000000ffff047224 */ /* 0x000fe200078e000f */
[----:B------:R-:W-:Y:S01]  /*47f0*/  SHF.L.U32 R22, R6, R9, RZ ;  /* 0x0000000906167219 */ /* 0x000fe200000006ff */
[----:B------:R-:W0:Y:S01]  /*4800*/  LDC R27, c[0x0][0x638] ;  /* 0x00018e00ff1b7b82 */ /* 0x000e220000000800 */
[----:B------:R-:W-:-:S07]  /*4810*/  LOP3.LUT R28, RZ, R8, RZ, 0x33, !PT ;  /* 0x00000008ff1c7212 */ /* 0x000fce00078e33ff */
        /* <DEDUP_REMOVED lines=12> */
.L_x_97:
[----:B------:R-:W-:Y:S01]  /*48e0*/  ISETP.NE.AND P0, PT, R2, 0x1, PT ;  /* 0x000000010200780c */ /* 0x000fe20003f05270 */
[----:B--2---:R-:W-:Y:S01]  /*48f0*/  VIADD R7, R21, 0xffffffff ;  /* 0xffffffff15077836 */ /* 0x004fe20000000000 */
[----:B-1----:R-:W-:Y:S01]  /*4900*/  SHF.R.U64 R5, R4, R26, R5 ;  /* 0x0000001a04057219 */ /* 0x002fe20000001205 */
[----:B------:R-:W-:Y:S01]  /*4910*/  IMAD.MOV R14, RZ, RZ, -R14 ;  /* 0x000000ffff0e7224 */ /* 0x000fe200078e0a0e */
[----:B------:R-:W-:Y:S01]  /*4920*/  LOP3.LUT R4, R13, R28, RZ, 0xc0, !PT ;  /* 0x0000001c0d047212 */ /* 0x000fe200078ec0ff */
[----:B------:R-:W-:Y:S01]  /*4930*/  IMAD.MOV.U32 R8, RZ, RZ, R12 ;  /* 0x000000ffff087224 */ /* 0x000fe200078e000c */
[----:B------:R-:W-:Y:S01]  /*4940*/  LOP3.LUT R10, R10, R7, RZ, 0xc0, !PT ;  /* 0x000000070a0a7212 */ /* 0x000fe200078ec0ff */
[----:B------:R-:W-:Y:S02]  /*4950*/  IMAD.MOV R6, RZ, RZ, -R5 ;  /* 0x000000ffff067224 */ /* 0x000fe400078e0a05 */
[----:B------:R-:W-:-:S04]  /*4960*/  IMAD R4, R22, R5, R4 ;  /* 0x0000000516047224 */ /* 0x000fc800078e0204 */
[----:B------:R-:W-:Y:S02]  /*4970*/  @P0 IMAD R23, R20, R14, R3 ;  /* 0x0000000e14170224 */ /* 0x000fe400078e0203 */
[----:B0-----:R-:W-:Y:S02]  /*4980*/  IMAD R3, R6, R27, R15 ;  /* 0x0000001b06037224 */ /* 0x001fe400078e020f */
[----:B------:R-:W-:Y:S02]  /*4990*/  IMAD R7, R4, R29, R23 ;  /* 0x0000001d04077224 */ /* 0x000fe400078e0217 */
[----:B------:R-:W-:Y:S02]  /*49a0*/  IMAD R4, R3, R21, R10 ;  /* 0x0000001503047224 */ /* 0x000fe400078e020a */
[----:B------:R-:W-:-:S03]  /*49b0*/  IMAD.MOV.U32 R6, RZ, RZ, 0x1 ;  /* 0x00000001ff067424 */ /* 0x000fc600078e00ff */
[----:B------:R-:W-:Y:S02]  /*49c0*/  SEL R9, R4, R7, !P0 ;  /* 0x0000000704097207 */ /* 0x000fe40004000000 */
[----:B------:R-:W-:-:S07]  /*49d0*/  SEL R7, R7, R4, !P0 ;  /* 0x0000000407077207 */ /* 0x000fce0004000000 */
.L_x_95:
[----:B------:R-:W-:-:S08]  /*49e0*/  NOP ;  /* 0x0000000000007918 */ /* 0x000fd00000000000 */
[----:B------:R-:W0:-:S00]  /*49f0*/  USETMAXREG.DEALLOC.CTAPOOL 0x28 ;  /* 0x00000028000079c8 */ /* 0x000e0000080e0500 */
[----:B0-----:R-:W-:-:S13]  /*4a00*/  ISETP.NE.AND P0, PT, R0, RZ, PT ;  /* 0x000000ff0000720c */ /* 0x001fda0003f05270 */
[----:B------:R-:W-:Y:S05]  /*4a10*/  @P0 EXIT ;  /* 0x000000000000094d */ /* 0x000fea0003800000 */
[----:B------:R-:W-:Y:S01]  /*4a20*/  LOP3.LUT P0, RZ, R6, 0xff, RZ, 0xc0, !PT ;  /* 0x000000ff06ff7812 */ /* 0x000fe2000780c0ff */
[----:B------:R-:W-:Y:S02]  /*4a30*/  IMAD.MOV.U32 R3, RZ, RZ, 0x1 ;  /* 0x00000001ff037424 */ /* 0x000fe400078e00ff */
[----:B------:R-:W-:-:S10]  /*4a40*/  IMAD.MOV.U32 R0, RZ, RZ, RZ ;  /* 0x000000ffff007224 */ /* 0x000fd400078e00ff */
[----:B------:R-:W-:Y:S05]  /*4a50*/  @!P0 BRA `(.L_x_98) ;  /* 0x0000000c00348947 */ /* 0x000fea0003800000 */
[----:B------:R-:W0:Y:S01]  /*4a60*/  LDC R0, c[0x0][0x28c] ;  /* 0x0000a300ff007b82 */ /* 0x000e220000000800 */
[----:B------:R-:W-:Y:S01]  /*4a70*/  ULDC UR5, c[0x0][0x600] ;  /* 0x0001800000057ab9 */ /* 0x000fe20000000800 */
[----:B------:R-:W-:Y:S01]  /*4a80*/  ULDC UR4, c[0x0][0xc] ;  /* 0x0000030000047ab9 */ /* 0x000fe20000000800 */
[----:B------:R-:W-:Y:S01]  /*4a90*/  UIADD3 UR16, UR5, -0x1, URZ ;  /* 0xffffffff05107890 */ /* 0x000fe2000fffe03f */
[C---:B------:R-:W-:Y:S01]  /*4aa0*/  LOP3.LUT P2, RZ, R18.reuse, 0x7f, RZ, 0xc0, !PT ;  /* 0x0000007f12ff7812 */ /* 0x040fe2000784c0ff */
[----:B------:R-:W-:Y:S01]  /*4ab0*/  ULDC UR6, c[0x0][0x658] ;  /* 0x0001960000067ab9 */ /* 0x000fe20000000800 */
[----:B------:R-:W-:Y:S01]  /*4ac0*/  ULDC UR5, c[0x0][0x10] ;  /* 0x0000040000057ab9 */ /* 0x000fe20000000800 */
[----:B------:R-:W-:Y:S01]  /*4ad0*/  UMOV UR7, 0xffffffff ;  /* 0xffffffff00077882 */ /* 0x000fe20000000000 */
[----:B------:R-:W-:Y:S01]  /*4ae0*/  UMOV UR8, 0x1 ;  /* 0x0000000100087882 */ /* 0x000fe20000000000 */
[----:B------:R-:W-:Y:S01]  /*4af0*/  UIMAD.WIDE.U32 UR4, UR4, UR5, URZ ;  /* 0x00000005040472a5 */ /* 0x000fe2000f8e003f */
[----:B------:R-:W-:Y:S01]  /*4b00*/  LOP3.LUT P0, RZ, R18, 0x1f, RZ, 0xc0, !PT ;  /* 0x0000001f12ff7812 */ /* 0x000fe2000780c0ff */
[----:B------:R-:W-:Y:S01]  /*4b10*/  USHF.L.U32 UR7, UR7, UR6, URZ ;  /* 0x0000000607077299 */ /* 0x000fe2000800063f */
[----:B------:R-:W-:Y:S01]  /*4b20*/  BSSY B0, `(.L_x_98) ;  /* 0x00000c0000007945 */ /* 0x000fe20003800000 */
[----:B------:R-:W-:Y:S01]  /*4b30*/  USHF.L.U32 UR18, UR8, UR6, URZ ;  /* 0x0000000608127299 */ /* 0x000fe2000800063f */
[----:B------:R-:W-:Y:S01]  /*4b40*/  IMAD.MOV.U32 R11, RZ, RZ, 0x1 ;  /* 0x00000001ff0b7424 */ /* 0x000fe200078e00ff */
[----:B------:R-:W-:Y:S01]  /*4b50*/  LOP3.LUT R18, R19, 0x2, RZ, 0xfc, !PT ;  /* 0x0000000213127812 */ /* 0x000fe200078efcff */
[----:B------:R-:W-:Y:S01]  /*4b60*/  ULDC UR6, c[0x0][0x14] ;  /* 0x0000050000067ab9 */ /* 0x000fe20000000800 */
[----:B------:R-:W-:Y:S01]  /*4b70*/  PLOP3.LUT P0, PT, P0, P2, PT, 0x8a, 0x0 ;  /* 0x000000000000781c */ /* 0x000fe20000705172 */
[----:B------:R-:W-:-:S02]  /*4b80*/  UIMAD.WIDE.U32 UR20, UR4, UR6, URZ ;  /* 0x00000006041472a5 */ /* 0x000fc4000f8e003f */
[----:B------:R-:W-:Y:S02]  /*4b90*/  UIMAD UR13, UR5, UR6, URZ ;  /* 0x00000006050d72a4 */ /* 0x000fe4000f8e023f */
[----:B------:R-:W-:Y:S01]  /*4ba0*/  ULOP3.LUT UR17, URZ, UR7, URZ, 0x33, !UPT ;  /* 0x000000073f117292 */ /* 0x000fe2000f8e333f */
[----:B0-----:R-:W-:Y:S01]  /*4bb0*/  VIADD R0, R0, 0x1f ;  /* 0x0000001f00007836 */ /* 0x001fe20000000000 */
[----:B------:R-:W-:Y:S01]  /*4bc0*/  UIADD3 UR13, UR21, UR13, URZ ;  /* 0x0000000d150d7290 */ /* 0x000fe2000fffe03f */
[----:B------:R-:W-:-:S03]  /*4bd0*/  ULDC.64 UR22, c[0x0][0x198] ;  /* 0x0000660000167ab9 */ /* 0x000fc60000000a00 */
[----:B------:R-:W-:-:S04]  /*4be0*/  SHF.R.S32.HI R3, RZ, 0x1f, R0 ;  /* 0x0000001fff037819 */ /* 0x000fc80000011400 */
[----:B------:R-:W-:Y:S01]  /*4bf0*/  LEA.HI R3, R3, R0, RZ, 0x5 ;  /* 0x0000000003037211 */ /* 0x000fe200078f28ff */
[----:B------:R-:W-:-:S03]  /*4c00*/  IMAD.MOV.U32 R0, RZ, RZ, RZ ;  /* 0x000000ffff007224 */ /* 0x000fc600078e00ff */
[----:B------:R-:W-:Y:S01]  /*4c10*/  SHF.R.S32.HI R13, RZ, 0x5, R3 ;  /* 0x00000005ff0d7819 */ /* 0x000fe20000011403 */
[----:B------:R-:W-:-:S04]  /*4c20*/  IMAD.MOV.U32 R3, RZ, RZ, 0x1 ;  /* 0x00000001ff037424 */ /* 0x000fc800078e00ff */
[----:B------:R-:W-:-:S07]  /*4c30*/  VIADD R10, R13, 0x1 ;  /* 0x000000010d0a7836 */ /* 0x000fce0000000000 */
.L_x_110:
[----:B------:R-:W-:-:S03]  /*4c40*/  UMOV UR4, 0xffffffff ;  /* 0xffffffff00047882 */ /* 0x000fc60000000000 */
[----:B------:R-:W-:Y:S05]  /*4c50*/  BRA.DIV UR4, `(.L_x_99) ;  /* 0x0000000e04587947 */ /* 0x000fea000b800000 */
[----:B------:R-:W-:-:S13]  /*4c60*/  ELECT P6, URZ, PT ;  /* 0x00000000003f782f */ /* 0x000fda00038c0000 */
.L_x_119:
[----:B------:R-:W0:Y:S01]  /*4c70*/  LDC R4, c[0x0][0x28c] ;  /* 0x0000a300ff047b82 */ /* 0x000e220000000800 */
[----:B------:R-:W-:Y:S01]  /*4c80*/  BSSY B1, `(.L_x_100) ;  /* 0x0000037000017945 */ /* 0x000fe20003800000 */
[----:B0-----:R-:W-:-:S13]  /*4c90*/  ISETP.LT.OR P6, PT, R4, 0x1, !P6 ;  /* 0x000000010400780c */ /* 0x001fda00077c1670 */
[----:B------:R-:W-:Y:S05]  /*4ca0*/  @P6 BRA `(.L_x_101) ;  /* 0x0000000000d06947 */ /* 0x000fea0003800000 */
[----:B------:R-:W-:Y:S02]  /*4cb0*/  IMAD.SHL.U32 R14, R9, 0x40, RZ ;  /* 0x00000040090e7824 */ /* 0x000fe400078e00ff */
[----:B------:R-:W-:Y:S02]  /*4cc0*/  IMAD.SHL.U32 R15, R7, 0x80, RZ ;  /* 0x00000080070f7824 */ /* 0x000fe400078e00ff */
[----:B------:R-:W-:Y:S02]  /*4cd0*/  IMAD.MOV.U32 R20, RZ, RZ, RZ ;  /* 0x000000ffff147224 */ /* 0x000fe400078e00ff */
[----:B------:R-:W-:Y:S02]  /*4ce0*/  IMAD.MOV.U32 R4, RZ, RZ, R10 ;  /* 0x000000ffff047224 */ /* 0x000fe400078e000a */
[----:B------:R-:W-:Y:S02]  /*4cf0*/  IMAD.MOV.U32 R5, RZ, RZ, R3 ;  /* 0x000000ffff057224 */ /* 0x000fe400078e0003 */
[----:B------:R-:W-:-:S07]  /*4d00*/  IMAD.MOV.U32 R6, RZ, RZ, R0 ;  /* 0x000000ffff067224 */ /* 0x000fce00078e0000 */
.L_x_105:
[----:B------:R-:W0:Y:S01]  /*4d10*/  S2R R12, SR_CgaCtaId ;  /* 0x00000000000c7919 */ /* 0x000e220000008800 */
[----:B------:R-:W-:Y:S01]  /*4d20*/  MOV R7, 0x400 ;  /* 0x0000040000077802 */ /* 0x000fe20000000f00 */
[----:B------:R-:W1:Y:S03]  /*4d30*/  @!P2 LDC R9, c[0x0][0x500] ;  /* 0x00014000ff09ab82 */ /* 0x000e660000000800 */
[----:B0-----:R-:W-:Y:S02]  /*4d40*/  LEA R21, R12, R7, 0x18 ;  /* 0x000000070c157211 */ /* 0x001fe400078ec0ff */
[----:B------:R-:W-:-:S03]  /*4d50*/  SHF.L.U32 R7, R5, 0x1f, RZ ;  /* 0x0000001f05077819 */ /* 0x000fc600000006ff */
[----:B------:R-:W-:-:S04]  /*4d60*/  IMAD R12, R6, 0x8, R21 ;  /* 0x00000008060c7824 */ /* 0x000fc800078e0215 */
[----:B------:R-:W0:Y:S02]  /*4d70*/  SYNCS.PHASECHK.TRANS64.TRYWAIT P1, [R12+URZ+0x10], R7 ;  /* 0x000010070c0075a7 */ /* 0x000e24000802017f */
[----:B01----:R-:W-:Y:S05]  /*4d80*/  @!P1 BRA `(.L_x_102) ;  /* 0x0000000c002c9947 */ /* 0x003fea0003800000 */
.L_x_120:
[----:B0-----:R-:W-:Y:S01]  /*4d90*/  PRMT R7, R18, 0x9910, RZ ;  /* 0x0000991012077816 */ /* 0x001fe200000000ff */
[----:B------:R0:W-:Y:S03]  /*4da0*/  @!P2 SYNCS.ARRIVE.TRANS64 RZ, [R12+URZ], R9 ;  /* 0x000000090cffa9a7 */ /* 0x0001e6000800003f */
[----:B------:R-:W-:-:S13]  /*4db0*/  ISETP.NE.AND P1, PT, R7, 0x2, PT ;  /* 0x000000020700780c */ /* 0x000fda0003f25270 */
[----:B0-----:R-:W-:Y:S05]  /*4dc0*/  @P1 BRA `(.L_x_103) ;  /* 0x0000000000041947 */ /* 0x001fea0003800000 */
[----:B------:R-:W-:Y:S01]  /*4dd0*/  BPT.TRAP 0x1 ;  /* 0x000000040000795c */ /* 0x000fe20000300000 */
.L_x_103:
[----:B------:R-:W-:Y:S05]  /*4de0*/  @P0 BRA `(.L_x_104) ;  /* 0x0000000000040947 */ /* 0x000fea0003800000 */
[----:B------:R-:W-:Y:S01]  /*4df0*/  BPT.TRAP 0x1 ;  /* 0x000000040000795c */ /* 0x000fe20000300000 */
.L_x_104:
[--C-:B------:R-:W-:Y:S01]  /*4e00*/  IMAD R7, R6, 0x2000, R21.reuse ;  /* 0x0000200006077824 */ /* 0x100fe200078e0215 */
[----:B------:R-:W-:Y:S01]  /*4e10*/  R2UR UR9, R12 ;  /* 0x000000000c0972ca */ /* 0x000fe200000e0000 */
[----:B------:R-:W-:Y:S01]  /*4e20*/  IMAD R21, R6, 0x1000, R21 ;  /* 0x0000100006157824 */ /* 0x000fe200078e0215 */
[----:B------:R-:W-:Y:S01]  /*4e30*/  UIADD3 UR4, UP0, UR22, 0xf0, URZ ;  /* 0x000000f016047890 */ /* 0x000fe2000ff1e03f */
[----:B------:R-:W-:Y:S01]  /*4e40*/  VIADD R4, R4, 0xffffffff ;  /* 0xffffffff04047836 */ /* 0x000fe20000000000 */
[----:B------:R-:W-:Y:S01]  /*4e50*/  R2UR UR5, R7 ;  /* 0x00000000070572ca */ /* 0x000fe200000e0000 */
[----:B------:R-:W-:Y:S01]  /*4e60*/  UIADD3 UR24, UP1, UR22, 0x1f0, URZ ;  /* 0x000001f016187890 */ /* 0x000fe2000ff3e03f */
[----:B------:R-:W-:Y:S01]  /*4e70*/  R2UR UR8, R21 ;  /* 0x00000000150872ca */ /* 0x000fe200000e0000 */
[----:B------:R-:W-:Y:S01]  /*4e80*/  VIADD R6, R6, 0x1 ;  /* 0x0000000106067836 */ /* 0x000fe20000000000 */
[----:B------:R-:W-:Y:S01]  /*4e90*/  R2UR UR11, R15 ;  /* 0x000000000f0b72ca */ /* 0x000fe200000e0000 */
[----:B------:R-:W-:Y:S01]  /*4ea0*/  UIADD3.X UR25, URZ, UR23, URZ, UP1, !UPT ;  /* 0x000000173f197290 */ /* 0x000fe20008ffe43f */
[----:B------:R-:W-:Y:S01]  /*4eb0*/  R2UR UR10, R20 ;  /* 0x00000000140a72ca */ /* 0x000fe200000e0000 */
[----:B------:R-:W-:Y:S01]  /*4ec0*/  UMOV UR6, 0x0 ;  /* 0x0000000000067882 */ /* 0x000fe20000000000 */
[----:B------:R-:W-:Y:S01]  /*4ed0*/  R2UR UR12, R8 ;  /* 0x00000000080c72ca */ /* 0x000fe200000e0000 */
[----:B------:R-:W-:Y:S01]  /*4ee0*/  UMOV UR7, 0x10000000 ;  /* 0x1000000000077882 */ /* 0x000fe20000000000 */
[----:B------:R-:W-:Y:S01]  /*4ef0*/  R2UR UR19, R14 ;  /* 0x000000000e1372ca */ /* 0x000fe200000e0000 */
[----:B------:R-:W-:Y:S01]  /*4f00*/  VIADD R20, R20, 0x20 ;  /* 0x0000002014147836 */ /* 0x000fe20000000000 */
[----:B------:R-:W-:Y:S01]  /*4f10*/  ISETP.GT.AND P3, PT, R4, 0x1, PT ;  /* 0x000000010400780c */ /* 0x000fe20003f64270 */
[----:B------:R-:W-:Y:S01]  /*4f20*/  UIADD3 UR14, UR5, 0x100, URZ ;  /* 0x00000100050e7890 */ /* 0x000fe2000fffe03f */
[----:B------:R-:W-:Y:S01]  /*4f30*/  ISETP.NE.AND P1, PT, R6, 0x2, PT ;  /* 0x000000020600780c */ /* 0x000fe20003f25270 */
[----:B------:R-:W-:-:S02]  /*4f40*/  UIADD3.X UR5, URZ, UR23, URZ, UP0, !UPT ;  /* 0x000000173f057290 */ /* 0x000fc400087fe43f */
[----:B------:R-:W-:Y:S01]  /*4f50*/  UIADD3 UR15, UR8, 0x4100, URZ ;  /* 0x00004100080f7890 */ /* 0x000fe2000fffe03f */
[----:B------:R-:W-:Y:S02]  /*4f60*/  SEL R12, RZ, 0x1, P1 ;  /* 0x00000001ff0c7807 */ /* 0x000fe40000800000 */
[----:B------:R-:W-:Y:S01]  /*4f70*/  UMOV UR8, UR14 ;  /* 0x0000000e00087c82 */ /* 0x000fe20008000000 */
[----:B------:R-:W-:Y:S02]  /*4f80*/  SEL R6, R6, RZ, P1 ;  /* 0x000000ff06067207 */ /* 0x000fe40000800000 */
[----:B------:R-:W-:Y:S01]  /*4f90*/  LOP3.LUT R5, R5, R12, RZ, 0x3c, !PT ;  /* 0x0000000c05057212 */ /* 0x000fe200078e3cff */
[----:B------:R0:W-:Y:S02]  /*4fa0*/  UTMALDG.3D [UR8], [UR4], desc[UR6] ;  /* 0x00000608040075b4 */ /* 0x0001e40008011000 */
[----:B0-----:R-:W-:Y:S01]  /*4fb0*/  UMOV UR8, UR15 ;  /* 0x0000000f00087c82 */ /* 0x001fe20008000000 */
[----:B------:R-:W-:-:S02]  /*4fc0*/  UMOV UR11, UR19 ;  /* 0x00000013000b7c82 */ /* 0x000fc40008000000 */
[----:B------:R0:W-:Y:S02]  /*4fd0*/  UTMALDG.3D [UR8], [UR24], desc[UR6] ;  /* 0x00000608180075b4 */ /* 0x0001e40008011000 */
[----:B0-----:R-:W-:Y:S05]  /*4fe0*/  @P3 BRA `(.L_x_105) ;  /* 0xfffffffc00483947 */ /* 0x001fea000383ffff */
.L_x_101:
[----:B------:R-:W-:Y:S05]  /*4ff0*/  BSYNC B1 ;  /* 0x0000000000017941 */ /* 0x000fea0003800000 */
.L_x_100:
[----:B------:R-:W-:Y:S01]  /*5000*/  LOP3.LUT P3, RZ, R11, 0xff, RZ, 0xc0, !PT ;  /* 0x000000ff0bff7812 */ /* 0x000fe2000786c0ff */
[----:B------:R-:W-:Y:S01]  /*5010*/  IMAD.IADD R0, R13, 0x1, R0 ;  /* 0x000000010d007824 */ /* 0x000fe200078e0200 */
[----:B------:R-:W-:Y:S01]  /*5020*/  IADD3 R16, P4, R16, UR20, RZ ;  /* 0x0000001410107c10 */ /* 0x000fe2000ff9e0ff */
[----:B------:R-:W-:Y:S01]  /*5030*/  ULDC.64 UR4, c[0x0][0x650] ;  /* 0x0001940000047ab9 */ /* 0x000fe20000000a00 */
[----:B------:R-:W-:Y:S01]  /*5040*/  BSSY B1, `(.L_x_106) ;  /* 0x000006b000017945 */ /* 0x000fe20003800000 */
[----:B------:R-:W-:Y:S01]  /*5050*/  IMAD.MOV.U32 R7, RZ, RZ, -0x1 ;  /* 0xffffffffff077424 */ /* 0x000fe200078e00ff */
[----:B------:R-:W-:Y:S01]  /*5060*/  SHF.R.U32.HI R4, RZ, 0x1, R0 ;  /* 0x00000001ff047819 */ /* 0x000fe20000011600 */
[----:B------:R-:W-:Y:S01]  /*5070*/  IMAD.MOV.U32 R9, RZ, RZ, -0x1 ;  /* 0xffffffffff097424 */ /* 0x000fe200078e00ff */
[----:B------:R-:W-:Y:S01]  /*5080*/  ISETP.GT.U32.AND P1, PT, R0, 0x1, PT ;  /* 0x000000010000780c */ /* 0x000fe20003f24070 */
[----:B------:R-:W-:Y:S01]  /*5090*/  IMAD.MOV.U32 R8, RZ, RZ, -0x1 ;  /* 0xffffffffff087424 */ /* 0x000fe200078e00ff */
[----:B------:R-:W-:-:S02]  /*50a0*/  LOP3.LUT R4, R4, 0x1, RZ, 0xc0, !PT ;  /* 0x0000000104047812 */ /* 0x000fc400078ec0ff */
[----:B------:R-:W-:Y:S01]  /*50b0*/  ISETP.LT.U32.AND P1, PT, R13, 0x2, P1 ;  /* 0x000000020d00780c */ /* 0x000fe20000f21070 */
[----:B------:R-:W0:Y:S01]  /*50c0*/  @P3 S2R R6, SR_CgaCtaId ;  /* 0x0000000000063919 */ /* 0x000e220000008800 */
[----:B------:R-:W-:Y:S02]  /*50d0*/  @P3 MOV R5, 0x400 ;  /* 0x0000040000053802 */ /* 0x000fe40000000f00 */
[----:B------:R-:W-:Y:S02]  /*50e0*/  IADD3.X R17, R17, UR13, RZ, P4, !PT ;  /* 0x0000000d11117c10 */ /* 0x000fe4000a7fe4ff */
[----:B------:R-:W-:Y:S02]  /*50f0*/  ISETP.GE.U32.AND P4, PT, R16, UR4, PT ;  /* 0x0000000410007c0c */ /* 0x000fe4000bf86070 */
[----:B------:R-:W-:Y:S02]  /*5100*/  LOP3.LUT R0, R0, 0x1, RZ, 0xc0, !PT ;  /* 0x0000000100007812 */ /* 0x000fe400078ec0ff */
[----:B------:R-:W-:-:S02]  /*5110*/  PRMT R11, RZ, 0x7610, R11 ;  /* 0x00007610ff0b7816 */ /* 0x000fc4000000000b */
[----:B0-----:R-:W-:-:S04]  /*5120*/  @P3 LEA R5, R6, R5, 0x18 ;  /* 0x0000000506053211 */ /* 0x001fc800078ec0ff */
[----:B------:R0:W-:Y:S01]  /*5130*/  @P3 SYNCS.ARRIVE.TRANS64.A1T0 RZ, [R5+URZ+0x38], RZ ;  /* 0x000038ff05ff39a7 */ /* 0x0001e2000810003f */
[----:B------:R-:W-:Y:S02]  /*5140*/  ISETP.NE.U32.AND P3, PT, R4, 0x1, PT ;  /* 0x000000010400780c */ /* 0x000fe40003f65070 */
[----:B------:R-:W-:Y:S02]  /*5150*/  SEL R4, RZ, 0x1, !P1 ;  /* 0x00000001ff047807 */ /* 0x000fe40004800000 */
[----:B------:R-:W-:Y:S02]  /*5160*/  ISETP.GE.U32.AND.EX P1, PT, R17, UR5, PT, P4 ;  /* 0x0000000511007c0c */ /* 0x000fe4000bf26140 */
[----:B------:R-:W-:-:S04]  /*5170*/  ISETP.GT.U32.AND P3, PT, R13, 0x1, !P3 ;  /* 0x000000010d00780c */ /* 0x000fc80005f64070 */
[----:B0-----:R-:W-:-:S04]  /*5180*/  SEL R5, RZ, 0x1, !P3 ;  /* 0x00000001ff057807 */ /* 0x001fc80005800000 */
[--C-:B------:R-:W-:Y:S02]  /*5190*/  LOP3.LUT R3, R5, R3, R4.reuse, 0x96, !PT ;  /* 0x0000000305037212 */ /* 0x100fe400078e9604 */
[----:B------:R-:W-:Y:S01]  /*51a0*/  PRMT R4, RZ, 0x7610, R4 ;  /* 0x00007610ff047816 */ /* 0x000fe20000000004 */
[----:B------:R-:W-:Y:S06]  /*51b0*/  @P1 BRA `(.L_x_107) ;  /* 0x00000004004c1947 */ /* 0x000fec0003800000 */
[----:B------:R-:W-:Y:S01]  /*51c0*/  ULDC.64 UR4, c[0x0][0x628] ;  /* 0x00018a0000047ab9 */ /* 0x000fe20000000a00 */
[----:B------:R-:W0:Y:S01]  /*51d0*/  S2R R14, SR_CTAID.X ;  /* 0x00000000000e7919 */ /* 0x000e220000002500 */
[----:B------:R-:W-:Y:S01]  /*51e0*/  ISETP.NE.U32.AND P1, PT, RZ, UR4, PT ;  /* 0x00000004ff007c0c */ /* 0x000fe2000bf25070 */
[----:B------:R-:W-:Y:S01]  /*51f0*/  ULDC UR7, c[0x0][0x630] ;  /* 0x00018c0000077ab9 */ /* 0x000fe20000000800 */
[----:B------:R-:W-:Y:S01]  /*5200*/  IMAD.MOV.U32 R4, RZ, RZ, R16 ;  /* 0x000000ffff047224 */ /* 0x000fe200078e0010 */
[----:B------:R-:W1:Y:S01]  /*5210*/  S2R R12, SR_CTAID.Y ;  /* 0x00000000000c7919 */ /* 0x000e620000002600 */
[----:B------:R-:W-:Y:S01]  /*5220*/  ISETP.NE.AND.EX P1, PT, RZ, UR5, PT, P1 ;  /* 0x00000005ff007c0c */ /* 0x000fe2000bf25310 */
[----:B------:R-:W-:-:S12]  /*5230*/  IMAD.MOV.U32 R5, RZ, RZ, R17 ;  /* 0x000000ffff057224 */ /* 0x000fd800078e0011 */
[----:B------:R-:W-:Y:S05]  /*5240*/  @!P1 BRA `(.L_x_108) ;  /* 0x0000000000289947 */ /* 0x000fea0003800000 */
[----:B------:R-:W-:Y:S02]  /*5250*/  ULDC UR6, c[0x0][0x634] ;  /* 0x00018d0000067ab9 */ /* 0x000fe40000000800 */
[----:B------:R-:W-:-:S05]  /*5260*/  IADD3 R9, P1, R16, UR6, RZ ;  /* 0x0000000610097c10 */ /* 0x000fca000ff3e0ff */
[----:B------:R-:W-:-:S04]  /*5270*/  IMAD.X R15, RZ, RZ, R17, P1 ;  /* 0x000000ffff0f7224 */ /* 0x000fc800008e0611 */
[----:B------:R-:W-:-:S04]  /*5280*/  IMAD.WIDE.U32 R6, R15, UR4, RZ ;  /* 0x000000040f067c25 */ /* 0x000fc8000f8e00ff */
[----:B------:R-:W-:-:S04]  /*5290*/  IMAD.WIDE.U32 R6, P1, R9, UR5, R6 ;  /* 0x0000000509067c25 */ /* 0x000fc8000f820006 */
[----:B------:R-:W-:-:S04]  /*52a0*/  IMAD.WIDE.U32 R8, R9, UR4, RZ ;  /* 0x0000000409087c25 */ /* 0x000fc8000f8e00ff */
[----:B------:R-:W-:Y:S01]  /*52b0*/  IMAD.X R5, RZ, RZ, RZ, P1 ;  /* 0x000000ffff057224 */ /* 0x000fe200008e06ff */
[----:B------:R-:W-:Y:S01]  /*52c0*/  IADD3 RZ, P1, R9, R6, RZ ;  /* 0x0000000609ff7210 */ /* 0x000fe20007f3e0ff */
[----:B------:R-:W-:-:S04]  /*52d0*/  IMAD.MOV.U32 R4, RZ, RZ, R7 ;  /* 0x000000ffff047224 */ /* 0x000fc800078e0007 */
[----:B------:R-:W-:-:S08]  /*52e0*/  IMAD.WIDE.U32.X R4, R15, UR5, R4, P1 ;  /* 0x000000050f047c25 */ /* 0x000fd000088e0404 */
.L_x_108:
[--C-:B------:R-:W-:Y:S01]  /*52f0*/  SHF.R.U64 R8, R4, UR7, R5.reuse ;  /* 0x0000000704087c19 */ /* 0x100fe20008001205 */
[----:B------:R-:W-:Y:S01]  /*5300*/  ULDC.64 UR4, c[0x0][0x620] ;  /* 0x0001880000047ab9 */ /* 0x000fe20000000a00 */
[----:B------:R-:W-:Y:S01]  /*5310*/  SHF.R.U32.HI R4, RZ, UR7, R5 ;  /* 0x00000007ff047c19 */ /* 0x000fe20008011605 */
[----:B------:R-:W2:Y:S01]  /*5320*/  LDC R25, c[0x0][0x144] ;  /* 0x00005100ff197b82 */ /* 0x000ea20000000800 */
[----:B------:R-:W-:Y:S01]  /*5330*/  IADD3 R7, P1, RZ, -R8, RZ ;  /* 0x80000008ff077210 */ /* 0x000fe20007f3e0ff */
[----:B------:R-:W-:Y:S01]  /*5340*/  ULDC.64 UR8, c[0x0][0x640] ;  /* 0x0001900000087ab9 */ /* 0x000fe20000000a00 */
[----:B0-----:R-:W-:Y:S01]  /*5350*/  I2FP.F32.U32 R9, R14 ;  /* 0x0000000e00097245 */ /* 0x001fe20000201000 */
[----:B------:R-:W-:Y:S02]  /*5360*/  ULDC UR6, c[0x0][0x608] ;  /* 0x0001820000067ab9 */ /* 0x000fe40000000800 */
[----:B------:R-:W-:Y:S01]  /*5370*/  IMAD.X R4, RZ, RZ, ~R4, P1 ;  /* 0x000000ffff047224 */ /* 0x000fe200008e0e04 */
[----:B------:R-:W-:Y:S01]  /*5380*/  ISETP.NE.U32.AND P1, PT, RZ, UR8, PT ;  /* 0x00000008ff007c0c */ /* 0x000fe2000bf25070 */
[----:B------:R-:W0:Y:S02]  /*5390*/  LDC R21, c[0x0][0x148] ;  /* 0x00005200ff157b82 */ /* 0x000e240000000800 */
[----:B------:R-:W-:Y:S01]  /*53a0*/  IMAD R6, R4, UR4, RZ ;  /* 0x0000000404067c24 */ /* 0x000fe2000f8e02ff */
[----:B------:R-:W-:Y:S01]  /*53b0*/  ISETP.NE.AND.EX P1, PT, RZ, UR9, PT, P1 ;  /* 0x00000009ff007c0c */ /* 0x000fe2000bf25310 */
[----:B------:R-:W-:Y:S01]  /*53c0*/  IMAD.WIDE.U32 R4, R7, UR4, R16 ;  /* 0x0000000407047c25 */ /* 0x000fe2000f8e0010 */
[----:B------:R-:W-:-:S03]  /*53d0*/  ULDC UR4, c[0x0][0x150] ;  /* 0x0000540000047ab9 */ /* 0x000fc60000000800 */
[----:B------:R-:W-:Y:S02]  /*53e0*/  IMAD R7, R7, UR5, R6 ;  /* 0x0000000507077c24 */ /* 0x000fe4000f8e0206 */
[----:B------:R-:W-:Y:S01]  /*53f0*/  FMUL R6, R9, UR4 ;  /* 0x0000000409067c20 */ /* 0x000fe20008400000 */
[----:B------:R-:W-:Y:S01]  /*5400*/  ULDC UR4, c[0x0][0x618] ;  /* 0x0001860000047ab9 */ /* 0x000fe20000000800 */
[----:B------:R-:W-:Y:S01]  /*5410*/  ULDC UR5, c[0x0][0x154] ;  /* 0x0000550000057ab9 */ /* 0x000fe20000000800 */
[----:B------:R-:W-:-:S03]  /*5420*/  IMAD.IADD R5, R5, 0x1, R7 ;  /* 0x0000000105057824 */ /* 0x000fc600078e0207 */
[----:B------:R-:W3:Y:S02]  /*5430*/  F2I.U32.TRUNC.NTZ R6, R6 ;  /* 0x0000000600067305 */ /* 0x000ee4000020f000 */
[----:B------:R-:W-:Y:S02]  /*5440*/  SHF.R.U64 R9, R4, UR4, R5 ;  /* 0x0000000404097c19 */ /* 0x000fe40008001205 */
[----:B-1----:R-:W-:-:S05]  /*5450*/  I2FP.F32.U32 R4, R12 ;  /* 0x0000000c00047245 */ /* 0x002fca0000201000 */
[----:B------:R-:W-:Y:S01]  /*5460*/  FMUL R22, R4, UR5 ;  /* 0x0000000504167c20 */ /* 0x000fe20008400000 */
[----:B------:R-:W-:Y:S01]  /*5470*/  SHF.R.U32.HI R4, RZ, UR4, R5 ;  /* 0x00000004ff047c19 */ /* 0x000fe20008011605 */
[----:B------:R-:W-:-:S03]  /*5480*/  ULDC UR4, c[0x0][0x658] ;  /* 0x0001960000047ab9 */ /* 0x000fc60000000800 */
[--C-:B------:R-:W-:Y:S01]  /*5490*/  SHF.R.U64 R20, R9, UR6, R4.reuse ;  /* 0x0000000609147c19 */ /* 0x100fe20008001204 */
[----:B------:R-:W1:Y:S01]  /*54a0*/  F2I.U32.TRUNC.NTZ R22, R22 ;  /* 0x0000001600167305 */ /* 0x000e62000020f000 */
[----:B------:R-:W-:Y:S01]  /*54b0*/  SHF.R.U32.HI R5, RZ, UR6, R4 ;  /* 0x00000006ff057c19 */ /* 0x000fe20008011604 */
[----:B---3--:R-:W-:-:S03]  /*54c0*/  IMAD.MOV R6, RZ, RZ, -R6 ;  /* 0x000000ffff067224 */ /* 0x008fc600078e0a06 */
[--C-:B------:R-:W-:Y:S01]  /*54d0*/  SHF.R.U64 R15, R20, UR4, R5.reuse ;  /* 0x00000004140f7c19 */ /* 0x100fe20008001205 */
[----:B--2---:R-:W-:Y:S01]  /*54e0*/  IMAD R14, R25, R6, R14 ;  /* 0x00000006190e7224 */ /* 0x004fe200078e020e */
[----:B------:R-:W-:-:S03]  /*54f0*/  SHF.R.U32.HI R23, RZ, UR4, R5 ;  /* 0x00000004ff177c19 */ /* 0x000fc60008011605 */
[----:B------:R-:W-:Y:S02]  /*5500*/  IMAD.MOV.U32 R4, RZ, RZ, R15 ;  /* 0x000000ffff047224 */ /* 0x000fe400078e000f */
[----:B------:R-:W-:Y:S01]  /*5510*/  IMAD.MOV.U32 R5, RZ, RZ, R23 ;  /* 0x000000ffff057224 */ /* 0x000fe200078e0017 */
[----:B-1----:R-:W-:Y:S06]  /*5520*/  @!P1 BRA `(.L_x_109) ;  /* 0x0000000000289947 */ /* 0x002fec0003800000 */
[----:B------:R-:W-:Y:S02]  /*5530*/  ULDC UR4, c[0x0][0x64c] ;  /* 0x0001930000047ab9 */ /* 0x000fe40000000800 */
[----:B------:R-:W-:-:S05]  /*5540*/  IADD3 R5, P1, R15, UR4, RZ ;  /* 0x000000040f057c10 */ /* 0x000fca000ff3e0ff */
[----:B------:R-:W-:-:S04]  /*5550*/  IMAD.X R23, RZ, RZ, R23, P1 ;  /* 0x000000ffff177224 */ /* 0x000fc800008e0617 */
[----:B------:R-:W-:-:S04]  /*5560*/  IMAD.WIDE.U32 R6, R23, UR8, RZ ;  /* 0x0000000817067c25 */ /* 0x000fc8000f8e00ff */
[----:B------:R-:W-:-:S04]  /*5570*/  IMAD.WIDE.U32 R6, P1, R5, UR9, R6 ;  /* 0x0000000905067c25 */ /* 0x000fc8000f820006 */
[----:B------:R-:W-:-:S04]  /*5580*/  IMAD.WIDE.U32 R4, R5, UR8, RZ ;  /* 0x0000000805047c25 */ /* 0x000fc8000f8e00ff */
[----:B------:R-:W-:Y:S01]  /*5590*/  IMAD.MOV.U32 R4, RZ, RZ, R7 ;  /* 0x000000ffff047224 */ /* 0x000fe200078e0007 */
[----:B------:R-:W-:Y:S01]  /*55a0*/  IADD3 RZ, P3, R5, R6, RZ ;  /* 0x0000000605ff7210 */ /* 0x000fe20007f7e0ff */
[----:B------:R-:W-:-:S04]  /*55b0*/  IMAD.X R5, RZ, RZ, RZ, P1 ;  /* 0x000000ffff057224 */ /* 0x000fc800008e06ff */
[----:B------:R-:W-:-:S08]  /*55c0*/  IMAD.WIDE.U32.X R4, R23, UR9, R4, P3 ;  /* 0x0000000917047c25 */ /* 0x000fd000098e0404 */
.L_x_109:
[----:B------:R-:W-:Y:S01]  /*55d0*/  ISETP.NE.AND P1, PT, R2, 0x1, PT ;  /* 0x000000010200780c */ /* 0x000fe20003f25270 */
[----:B------:R-:W-:Y:S01]  /*55e0*/  ULDC UR4, c[0x0][0x648] ;  /* 0x0001920000047ab9 */ /* 0x000fe20000000800 */
[----:B------:R-:W-:Y:S01]  /*55f0*/  LOP3.LUT R20, R20, UR17, RZ, 0xc0, !PT ;  /* 0x0000001114147c12 */ /* 0x000fe2000f8ec0ff */
[----:B------:R-:W-:Y:S01]  /*5600*/  IMAD.MOV R22, RZ, RZ, -R22 ;  /* 0x000000ffff167224 */ /* 0x000fe200078e0a16 */
[----:B------:R-:W-:Y:S01]  /*5610*/  SHF.R.U64 R5, R4, UR4, R5 ;  /* 0x0000000404057c19 */ /* 0x000fe20008001205 */
[----:B------:R-:W-:Y:S01]  /*5620*/  ULDC UR4, c[0x0][0x638] ;  /* 0x00018e0000047ab9 */ /* 0x000fe20000000800 */
[----:B------:R-:W-:Y:S01]  /*5630*/  LOP3.LUT R6, R9, UR16, RZ, 0xc0, !PT ;  /* 0x0000001009067c12 */ /* 0x000fe2000f8ec0ff */
[----:B------:R-:W-:Y:S02]  /*5640*/  ULDC UR5, c[0x0][0x610] ;  /* 0x0001840000057ab9 */ /* 0x000fe40000000800 */
[----:B------:R-:W-:Y:S02]  /*5650*/  IMAD.MOV R4, RZ, RZ, -R5 ;  /* 0x000000ffff047224 */ /* 0x000fe400078e0a05 */
[----:B------:R-:W-:-:S02]  /*5660*/  IMAD R5, R5, UR18, R20 ;  /* 0x0000001205057c24 */ /* 0x000fc4000f8e0214 */
[----:B0-----:R-:W-:Y:S02]  /*5670*/  @P1 IMAD R14, R21, R22, R12 ;  /* 0x00000016150e1224 */ /* 0x001fe400078e020c */
[----:B------:R-:W-:Y:S01]  /*5680*/  IMAD R15, R4, UR4, R15 ;  /* 0x00000004040f7c24 */ /* 0x000fe2000f8e020f */
[----:B------:R-:W-:Y:S01]  /*5690*/  ULDC UR4, c[0x0][0x600] ;  /* 0x0001800000047ab9 */ /* 0x000fe20000000800 */
[----:B------:R-:W-:Y:S02]  /*56a0*/  IMAD R14, R5, UR5, R14 ;  /* 0x00000005050e7c24 */ /* 0x000fe4000f8e020e */
[----:B------:R-:W-:Y:S02]  /*56b0*/  IMAD R15, R15, UR4, R6 ;  /* 0x000000040f0f7c24 */ /* 0x000fe4000f8e0206 */
[----:B------:R-:W-:-:S03]  /*56c0*/  IMAD.MOV.U32 R4, RZ, RZ, 0x1 ;  /* 0x00000001ff047424 */ /* 0x000fc600078e00ff */
[----:B------:R-:W-:Y:S02]  /*56d0*/  SEL R9, R15, R14, !P1 ;  /* 0x0000000e0f097207 */ /* 0x000fe40004800000 */
[----:B------:R-:W-:-:S07]  /*56e0*/  SEL R7, R14, R15, !P1 ;  /* 0x0000000f0e077207 */ /* 0x000fce0004800000 */
.L_x_107:
[----:B------:R-:W-:Y:S05]  /*56f0*/  BSYNC B1 ;  /* 0x0000000000017941 */ /* 0x000fea0003800000 */
.L_x_106:
[----:B------:R-:W-:-:S13]  /*5700*/  LOP3.LUT P1, RZ, R4, 0xff, RZ, 0xc0, !PT ;  /* 0x000000ff04ff7812 */ /* 0x000fda000782c0ff */
[----:B------:R-:W-:Y:S05]  /*5710*/  @P1 BRA `(.L_x_110) ;  /* 0xfffffff400481947 */ /* 0x000fea000383ffff */
[----:B------:R-:W-:Y:S05]  /*5720*/  BSYNC B0 ;  /* 0x0000000000007941 */ /* 0x000fea0003800000 */
.L_x_98:
[----:B------:R-:W-:-:S03]  /*5730*/  UMOV UR4, 0xffffffff ;  /* 0xffffffff00047882 */ /* 0x000fc60000000000 */
[----:B------:R-:W-:Y:S05]  /*5740*/  BRA.DIV UR4, `(.L_x_111) ;  /* 0x0000000204d07947 */ /* 0x000fea000b800000 */
[----:B------:R-:W-:-:S13]  /*5750*/  ELECT P6, URZ, PT ;  /* 0x00000000003f782f */ /* 0x000fda00038c0000 */
.L_x_123:
[----:B------:R-:W-:Y:S04]  /*5760*/  BSSY B0, `(.L_x_112) ;  /* 0x0000019000007945 */ /* 0x000fe80003800000 */
[----:B------:R-:W-:Y:S05]  /*5770*/  @!P6 BRA `(.L_x_113) ;  /* 0x00000000005ce947 */ /* 0x000fea0003800000 */
[----:B------:R-:W-:-:S04]  /*5780*/  LOP3.LUT R19, R19, 0x2, RZ, 0xfc, !PT ;  /* 0x0000000213137812 */ /* 0x000fc800078efcff */
[----:B------:R-:W-:-:S13]  /*5790*/  ISETP.NE.AND P0, PT, R19, 0x3, PT ;  /* 0x000000031300780c */ /* 0x000fda0003f05270 */
[----:B------:R-:W-:Y:S05]  /*57a0*/  @!P0 BRA `(.L_x_114) ;  /* 0x0000000000048947 */ /* 0x000fea0003800000 */
[----:B------:R-:W-:Y:S01]  /*57b0*/  BPT.TRAP 0x1 ;  /* 0x000000040000795c */ /* 0x000fe20000300000 */
.L_x_114:
[----:B------:R-:W0:Y:S01]  /*57c0*/  S2R R5, SR_CgaCtaId ;  /* 0x0000000000057919 */ /* 0x000e220000008800 */
[----:B------:R-:W-:Y:S02]  /*57d0*/  MOV R2, 0x400 ;  /* 0x0000040000027802 */ /* 0x000fe40000000f00 */
[----:B------:R-:W-:Y:S02]  /*57e0*/  SHF.L.U32 R4, R3, 0x1f, RZ ;  /* 0x0000001f03047819 */ /* 0x000fe400000006ff */
[----:B0-----:R-:W-:-:S05]  /*57f0*/  LEA R5, R5, R2, 0x18 ;  /* 0x0000000205057211 */ /* 0x001fca00078ec0ff */
[----:B------:R-:W-:-:S04]  /*5800*/  VIADD R5, R5, 0x10 ;  /* 0x0000001005057836 */ /* 0x000fc80000000000 */
[C---:B------:R-:W-:Y:S02]  /*5810*/  IMAD R7, R0.reuse, 0x8, R5 ;  /* 0x0000000800077824 */ /* 0x040fe400078e0205 */
[----:B------:R-:W-:Y:S02]  /*5820*/  VIADD R0, R0, 0x1 ;  /* 0x0000000100007836 */ /* 0x000fe40000000000 */
[----:B------:R-:W0:Y:S03]  /*5830*/  SYNCS.PHASECHK.TRANS64.TRYWAIT P0, [R7+URZ], R4 ;  /* 0x00000004070075a7 */ /* 0x000e26000800017f */
[----:B------:R-:W-:-:S04]  /*5840*/  ISETP.NE.AND P1, PT, R0, 0x2, PT ;  /* 0x000000020000780c */ /* 0x000fc80003f25270 */
[----:B------:R-:W-:Y:S02]  /*5850*/  SEL R2, RZ, 0x1, P1 ;  /* 0x00000001ff027807 */ /* 0x000fe40000800000 */
[----:B------:R-:W-:Y:S02]  /*5860*/  SEL R0, R0, RZ, P1 ;  /* 0x000000ff00007207 */ /* 0x000fe40000800000 */
[----:B------:R-:W-:Y:S01]  /*5870*/  LOP3.LUT R2, R3, R2, RZ, 0x3c, !PT ;  /* 0x0000000203027212 */ /* 0x000fe200078e3cff */
[----:B0-----:R-:W-:Y:S06]  /*5880*/  @!P0 BRA `(.L_x_115) ;  /* 0x0000000000a08947 */ /* 0x001fec0003800000 */
.L_x_124:
[----:B------:R-:W-:Y:S01]  /*5890*/  IMAD R5, R0, 0x8, R5 ;  /* 0x0000000800057824 */ /* 0x000fe200078e0205 */
[----:B------:R-:W-:-:S07]  /*58a0*/  SHF.L.U32 R0, R2, 0x1f, RZ ;  /* 0x0000001f02007819 */ /* 0x000fce00000006ff */
.L_x_116:
[----:B-1----:R1:W2:Y:S02]  /*58b0*/  SYNCS.PHASECHK.TRANS64.TRYWAIT P0, [R5+URZ], R0 ;  /* 0x00000000050075a7 */ /* 0x0022a4000800017f */
[----:B--2---:R-:W-:Y:S05]  /*58c0*/  @!P0 NANOSLEEP.SYNCS 0x989680 ;  /* 0x009896800000895d */ /* 0x004fea0003900000 */
[----:B------:R-:W2:Y:S02]  /*58d0*/  @!P0 SYNCS.PHASECHK.TRANS64 P0, [R5+URZ], R0 ;  /* 0x00000000050085a7 */ /* 0x000ea4000800007f */
[----:B--2---:R-:W-:Y:S05]  /*58e0*/  @!P0 BRA `(.L_x_116) ;  /* 0xfffffffc00f08947 */ /* 0x004fea000383ffff */
.L_x_113:
[----:B------:R-:W-:Y:S05]  /*58f0*/  BSYNC B0 ;  /* 0x0000000000007941 */ /* 0x000fea0003800000 */
.L_x_112:
[----:B------:R-:W-:Y:S05]  /*5900*/  EXIT ;  /* 0x000000000000794d */ /* 0x000fea0003800000 */
.L_x_17:
[----:B---3--:R3:W4:Y:S02]  /*5910*/  SYNCS.PHASECHK.TRANS64.TRYWAIT P1, [R3+URZ], R0 ;  /* 0x00000000030075a7 */ /* 0x008724000802017f */
[----:B----4-:R-:W-:Y:S05]  /*5920*/  @!P1 NANOSLEEP.SYNCS 0x989680 ;  /* 0x009896800000995d */ /* 0x010fea0003900000 */
[----:B------:R-:W4:Y:S02]  /*5930*/  @!P1 SYNCS.PHASECHK.TRANS64 P1, [R3+URZ], R0 ;  /* 0x00000000030095a7 */ /* 0x000f24000802007f */
[----:B----4-:R-:W-:Y:S05]  /*5940*/  @!P1 BRA `(.L_x_17) ;  /* 0xfffffffc00f09947 */ /* 0x010fea000383ffff */
[----:B------:R-:W-:Y:S05]  /*5950*/  BRA `(.L_x_16) ;  /* 0xffffffb8001c7947 */ /* 0x000fea000383ffff */
.L_x_22:
[----:B-1----:R-:W-:-:S04]  /*5960*/  IMAD.U32 R4, RZ, RZ, UR4 ;  /* 0x00000004ff047e24 */ /* 0x002fc8000f8e00ff */
[----:B------:R1:W2:Y:S03]  /*5970*/  SYNCS.PHASECHK.TRANS64.TRYWAIT P1, [R4+URZ], R3 ;  /* 0x00000003040075a7 */ /* 0x0002a6000802017f */
[----:B--2---:R-:W-:Y:S05]  /*5980*/  @!P1 NANOSLEEP.SYNCS 0x989680 ;  /* 0x009896800000995d */ /* 0x004fea0003900000 */
[----:B------:R-:W2:Y:S02]  /*5990*/  @!P1 SYNCS.PHASECHK.TRANS64 P1, [R4+URZ], R3 ;  /* 0x00000003040095a7 */ /* 0x000ea4000802007f */
[----:B--2---:R-:W-:Y:S05]  /*59a0*/  @!P1 BRA `(.L_x_22) ;  /* 0xfffffffc00ec9947 */ /* 0x004fea000383ffff */
[----:B------:R-:W-:Y:S05]  /*59b0*/  BRA `(.L_x_21) ;  /* 0xffffffb800bc7947 */ /* 0x000fea000383ffff */
.L_x_99:
[----:B------:R-:W-:Y:S01]  /*59c0*/  BSSY B1, `(.L_x_117) ;  /* 0x0000006000017945 */ /* 0x000fe20003800000 */
[----:B------:R-:W-:-:S07]  /*59d0*/  IMAD.MOV.U32 R15, RZ, RZ, -0x1 ;  /* 0xffffffffff0f7424 */ /* 0x000fce00078e00ff */
[----:B------:R-:W-:Y:S05]  /*59e0*/  WARPSYNC.COLLECTIVE R15, `(.L_x_118) ;  /* 0x000000000f0c7348 */ /* 0x000fea0003c00000 */
[----:B------:R-:W-:Y:S02]  /*59f0*/  ELECT P6, UR62, PT ;  /* 0x00000000003e782f */ /* 0x000fe400038c0000 */
[----:B------:R-:W-:Y:S01]  /*5a00*/  MOV R14, UR62 ;  /* 0x0000003e000e7c02 */ /* 0x000fe20008000f00 */
[----:B------:R-:W-:Y:S10]  /*5a10*/  ENDCOLLECTIVE ;  /* 0x000000000000791b */ /* 0x000ff40003800000 */
.L_x_118:
[----:B------:R-:W-:Y:S05]  /*5a20*/  BSYNC B1 ;  /* 0x0000000000017941 */ /* 0x000fea0003800000 */
.L_x_117:
[----:B------:R-:W-:Y:S05]  /*5a30*/  BRA `(.L_x_119) ;  /* 0xfffffff0008c7947 */ /* 0x000fea000383ffff */
.L_x_102:
[----:B0-----:R0:W1:Y:S02]  /*5a40*/  SYNCS.PHASECHK.TRANS64.TRYWAIT P1, [R12+URZ+0x10], R7 ;  /* 0x000010070c0075a7 */ /* 0x001064000802017f */
[----:B-1----:R-:W-:Y:S05]  /*5a50*/  @!P1 NANOSLEEP.SYNCS 0x989680 ;  /* 0x009896800000995d */ /* 0x002fea0003900000 */
[----:B------:R-:W1:Y:S02]  /*5a60*/  @!P1 SYNCS.PHASECHK.TRANS64 P1, [R12+URZ+0x10], R7 ;  /* 0x000010070c0095a7 */ /* 0x000e64000802007f */
[----:B-1----:R-:W-:Y:S05]  /*5a70*/  @!P1 BRA `(.L_x_102) ;  /* 0xfffffffc00f09947 */ /* 0x002fea000383ffff */
[----:B------:R-:W-:Y:S05]  /*5a80*/  BRA `(.L_x_120) ;  /* 0xfffffff000c07947 */ /* 0x000fea000383ffff */
.L_x_111:
[----:B------:R-:W-:Y:S01]  /*5a90*/  BSSY B0, `(.L_x_121) ;  /* 0x0000006000007945 */ /* 0x000fe20003800000 */
[----:B------:R-:W-:-:S07]  /*5aa0*/  IMAD.MOV.U32 R15, RZ, RZ, -0x1 ;  /* 0xffffffffff0f7424 */ /* 0x000fce00078e00ff */
[----:B------:R-:W-:Y:S05]  /*5ab0*/  WARPSYNC.COLLECTIVE R15, `(.L_x_122) ;  /* 0x000000000f0c7348 */ /* 0x000fea0003c00000 */
[----:B------:R-:W-:Y:S02]  /*5ac0*/  ELECT P6, UR62, PT ;  /* 0x00000000003e782f */ /* 0x000fe400038c0000 */
[----:B------:R-:W-:Y:S01]  /*5ad0*/  MOV R14, UR62 ;  /* 0x0000003e000e7c02 */ /* 0x000fe20008000f00 */
[----:B------:R-:W-:Y:S10]  /*5ae0*/  ENDCOLLECTIVE ;  /* 0x000000000000791b */ /* 0x000ff40003800000 */
.L_x_122:
[----:B------:R-:W-:Y:S05]  /*5af0*/  BSYNC B0 ;  /* 0x0000000000007941 */ /* 0x000fea0003800000 */
.L_x_121:
[----:B------:R-:W-:Y:S05]  /*5b00*/  BRA `(.L_x_123) ;  /* 0xfffffffc00147947 */ /* 0x000fea000383ffff */
.L_x_115:
[----:B0-----:R0:W1:Y:S02]  /*5b10*/  SYNCS.PHASECHK.TRANS64.TRYWAIT P0, [R7+URZ], R4 ;  /* 0x00000004070075a7 */ /* 0x001064000800017f */
[----:B-1----:R-:W-:Y:S05]  /*5b20*/  @!P0 NANOSLEEP.SYNCS 0x989680 ;  /* 0x009896800000895d */ /* 0x002fea0003900000 */
[----:B------:R-:W1:Y:S02]  /*5b30*/  @!P0 SYNCS.PHASECHK.TRANS64 P0, [R7+URZ], R4 ;  /* 0x00000004070085a7 */ /* 0x000e64000800007f */
[----:B-1----:R-:W-:Y:S05]  /*5b40*/  @!P0 BRA `(.L_x_115) ;  /* 0xfffffffc00f08947 */ /* 0x002fea000383ffff */
[----:B------:R-:W-:Y:S05]  /*5b50*/  BRA `(.L_x_124) ;  /* 0xfffffffc004c7947 */ /* 0x000fea000383ffff */
.L_x_125:
[----:B------:R-:W-:-:S00]  /*5b60*/  BRA `(.L_x_125) ;  /* 0xfffffffc00fc7947 */ /* 0x000fc0000383ffff */
[----:B------:R-:W-:-:S00]  /*5b70*/  NOP ;  /* 0x0000000000007918 */ /* 0x000fc00000000000 */
        /* <DEDUP_REMOVED lines=8> */
.L_x_126:


//--------------------- .nv.global.init           --------------------------
	.section	.nv.global.init,"aw",@progbits
.nv.global.init:
	.type		$str$22,@object
	.size		$str$22,($str$23 - $str$22)
$str$22:
        /*0000*/ 	.byte	0x6b, 0x5f, 0x74, 0x69, 0x6c, 0x65, 0x5f, 0x63, 0x6f, 0x75, 0x6e, 0x74, 0x20, 0x3e, 0x3d, 0x20
        /*0010*/ 	.byte	0x31, 0x00
	.type		$str$23,@object
	.size		$str$23,(__unnamed_1 - $str$23)
$str$23:
        /*0012*/ 	.byte	0x2f, 0x74, 0x6d, 0x70, 0x2f, 0x63, 0x75, 0x74, 0x6c, 0x61, 0x73, 0x73, 0x5f, 0x73, 0x77, 0x65
        /*0022*/ 	.byte	0x65, 0x70, 0x5f, 0x73, 0x72, 0x63, 0x2f, 0x69, 0x6e, 0x63, 0x6c, 0x75, 0x64, 0x65, 0x2f, 0x63
        /*0032*/ 	.byte	0x75, 0x74, 0x6c, 0x61, 0x73, 0x73, 0x2f, 0x67, 0x65, 0x6d, 0x6d, 0x2f, 0x63, 0x6f, 0x6c, 0x6c
        /*0042*/ 	.byte	0x65, 0x63, 0x74, 0x69, 0x76, 0x65, 0x2f, 0x73, 0x6d, 0x39, 0x30, 0x5f, 0x6d, 0x6d, 0x61, 0x5f
        /*0052*/ 	.byte	0x74, 0x6d, 0x61, 0x5f, 0x67, 0x6d, 0x6d, 0x61, 0x5f, 0x73, 0x73, 0x5f, 0x77, 0x61, 0x72, 0x70
        /*0062*/ 	.byte	0x73, 0x70, 0x65, 0x63, 0x69, 0x61, 0x6c, 0x69, 0x7a, 0x65, 0x64, 0x2e, 0x68, 0x70, 0x70, 0x00
	.type		__unnamed_1,@object
	.size		__unnamed_1,(.L_0 - __unnamed_1)
__unnamed_1:
        /*0072*/ 	.byte	0x76, 0x6f, 0x69, 0x64, 0x20, 0x63, 0x75, 0x74, 0x6c, 0x61, 0x73, 0x73, 0x3a, 0x3a, 0x67, 0x65
        /* <DEDUP_REMOVED lines=179> */
        /*0bb2*/ 	.byte	0x65, 0x6e, 0x74, 0x69, 0x74, 0x79, 0x5d, 0x00
.L_0:


//--------------------- .nv.shared._ZN7cutlass13device_kernelINS_4gemm6kernel13GemmUniversalIN4cute5tupleIJiiiiEEENS1_10collective13CollectiveMmaINS1_34MainloopSm90TmaGmmaWarpSpecializedILi2ENS5_IJNS4_1CILi1EEESB_SB_EEENS1_35KernelTmaWarpSpecializedCooperativeEEENS5_IJNSA_ILi128EEENSA_ILi64EEENSA_ILi32EEEEEENS_6half_tENS5_IJlSB_lEEESJ_SK_NS4_8TiledMMAINS4_8MMA_AtomIJNS4_4SM904GMMA25MMA_64x64x16_F32F16F16_SSILNSO_5MajorE0ELSQ_0ELNSO_7ScaleInE1ELSR_1EEEEEENS4_6LayoutINS5_IJNSA_ILi2EEESB_SB_EEENS5_IJSB_NSA_ILi0EEESX_EEEEENS5_IJNS4_10UnderscoreES10_S10_EEEEENS4_13SM90_TMA_LOADENS4_14ComposedLayoutINS4_7SwizzleILi2ELi4ELi3EEENS4_18smem_ptr_flag_bitsILi16EEENSU_INS5_IJNSA_ILi8EEESH_EEENS5_IJSH_SB_EEEEEEEvNS4_8identityES13_S1D_vS1E_EENS_8epilogue10collective6detail29Sm90TmaWarpSpecializedAdapterINS1H_15DefaultEpilogueISJ_SK_SK_NS1G_6thread17LinearCombinationISJ_Li1EffLNS1L_9ScaleType4KindE0ELNS_15FloatRoundStyleE2ESJ_EENS1_15EpilogueDefaultEEEEEvvEEEEvNT_6ParamsE --------------------------
	.section	.nv.shared._ZN7cutlass13device_kernelINS_4gemm6kernel13GemmUniversalIN4cute5tupleIJiiiiEEENS1_10collective13CollectiveMmaINS1_34MainloopSm90TmaGmmaWarpSpecializedILi2ENS5_IJNS4_1CILi1EEESB_SB_EEENS1_35KernelTmaWarpSpecializedCooperativeEEENS5_IJNSA_ILi128EEENSA_ILi64EEENSA_ILi32EEEEEENS_6half_tENS5_IJlSB_lEEESJ_SK_NS4_8TiledMMAINS4_8MMA_AtomIJNS4_4SM904GMMA25MMA_64x64x16_F32F16F16_SSILNSO_5MajorE0ELSQ_0ELNSO_7ScaleInE1ELSR_1EEEEEENS4_6LayoutINS5_IJNSA_ILi2EEESB_SB_EEENS5_IJSB_NSA_ILi0EEESX_EEEEENS5_IJNS4_10UnderscoreES10_S10_EEEEENS4_13SM90_TMA_LOADENS4_14ComposedLayoutINS4_7SwizzleILi2ELi4ELi3EEENS4_18smem_ptr_flag_bitsILi16EEENSU_INS5_IJNSA_ILi8EEESH_EEENS5_IJSH_SB_EEEEEEEvNS4_8identityES13_S1D_vS1E_EENS_8epilogue10collective6detail29Sm90TmaWarpSpecializedAdapterINS1H_15DefaultEpilogueISJ_SK_SK_NS1G_6thread17LinearCombinationISJ_Li1EffLNS1L_9ScaleType4KindE0ELNS_15FloatRoundStyleE2ESJ_EENS1_15EpilogueDefaultEEEEEvvEEEEvNT_6ParamsE,"aw",@nobits
	.sectionflags	@""
	.align	16
	.zero		1024


//--------------------- .nv.shared.reserved.0     --------------------------
	.section	.nv.shared.reserved.0,"aw",@nobits
	.weak		__nv_reservedSMEM_offset_0_alias
	.size		__nv_reservedSMEM_offset_0_alias, 0, 0
	.other		__nv_reservedSMEM_offset_0_alias,@"STO_CUDA_RESERVED_SHARED STV_DEFAULT"
__nv_reservedSMEM_offset_0_alias:
	.zero		0


//--------------------- .nv.global                --------------------------
	.section	.nv.global,"aw",@nobits
.nv.global:
	.type		_ZN40_INTERNAL_33b0c11b_4_k_cu_0157143d_282334cute1_E,@object
	.size		_ZN40_INTERNAL_33b0c11b_4_k_cu_0157143d_282334cute1_E,(_ZN40_INTERNAL_33b0c11b_4_k_cu_0157143d_282334cuda3std3__45__cpo6cbeginE - _ZN40_INTERNAL_33b0c11b_4_k_cu_0157143d_282334cute1_E)
_ZN40_INTERNAL_33b0c11b_4_k_cu_0157143d_282334cute1_E:
	.zero		1
	.type		_ZN40_INTERNAL_33b0c11b_4_k_cu_0157143d_282334cuda3std3__45__cpo6cbeginE,@object
	.size		_ZN40_INTERNAL_33b0c11b_4_k_cu_0157143d_282334cuda3std3__45__cpo6cbeginE,(_ZN40_INTERNAL_33b0c11b_4_k_cu_0157143d_282334cuda3std3__48in_placeE - _ZN40_INTERNAL_33b0c11b_4_k_cu_0157143d_282334cuda3std3__45__cpo6cbeginE)
_ZN40_INTERNAL_33b0c11b_4_k_cu_0157143d_282334cuda3std3__45__cpo6cbeginE:
	.zero		1
	.type		_ZN40_INTERNAL_33b0c11b_4_k_cu_0157143d_282334cuda3std3__48in_placeE,@object
	.size		_ZN40_INTERNAL_33b0c11b_4_k_cu_0157143d_282334cuda3std3__48in_placeE,(_ZN40_INTERNAL_33b0c11b_4_k_cu_0157143d_282334cuda3std6ranges3__45__cpo9iter_moveE - _ZN40_INTERNAL_33b0c11b_4_k_cu_0157143d_282334cuda3std3__48in_placeE)
_ZN40_INTERNAL_33b0c11b_4_k_cu_0157143d_282334cuda3std3__48in_placeE:
	.zero		1
	.type		_ZN40_INTERNAL_33b0c11b_4_k_cu_0157143d_282334cuda3std6ranges3__45__cpo9iter_moveE,@object
	.size		_ZN40_INTERNAL_33b0c11b_4_k_cu_0157143d_282334cuda3std6ranges3__45__cpo9iter_moveE,(_ZN40_INTERNAL_33b0c11b_4_k_cu_0157143d_282334cuda3std3__45__cpo5beginE - _ZN40_INTERNAL_33b0c11b_4_k_cu_0157143d_282334cuda3std6ranges3__45__cpo9iter_moveE)
_ZN40_INTERNAL_33b0c11b_4_k_cu_0157143d_282334cuda3std6ranges3__45__cpo9iter_moveE:
	.zero		1
	.type		_ZN40_INTERNAL_33b0c11b_4_k_cu_0157143d_282334cuda3std3__45__cpo5beginE,@object
	.size		_ZN40_INTERNAL_33b0c11b_4_k_cu_0157143d_282334cuda3std3__45__cpo5beginE,(_ZN40_INTERNAL_33b0c11b_4_k_cu_0157143d_282334cuda3std3__442_GLOBAL__N__33b0c11b_4_k_cu_0157143d_282336ignoreE - _ZN40_INTERNAL_33b0c11b_4_k_cu_0157143d_282334cuda3std3__45__cpo5beginE)
_ZN40_INTERNAL_33b0c11b_4_k_cu_0157143d_282334cuda3std3__45__cpo5beginE:
	.zero		1
	.type		_ZN40_INTERNAL_33b0c11b_4_k_cu_0157143d_282334cuda3std3__442_GLOBAL__N__33b0c11b_4_k_cu_0157143d_282336ignoreE,@object
	.size		_ZN40_INTERNAL_33b0c11b_4_k_cu_0157143d_282334cuda3std3__442_GLOBAL__N__33b0c11b_4_k_cu_0157143d_282336ignoreE,(_ZN40_INTERNAL_33b0c11b_4_k_cu_0157143d_282334cute7productE - _ZN40_INTERNAL_33b0c11b_4_k_cu_0157143d_282334cuda3std3__442_GLOBAL__N__33b0c11b_4_k_cu_0157143d_282336ignoreE)
_ZN40_INTERNAL_33b0c11b_4_k_cu_0157143d_282334cuda3std3__442_GLOBAL__N__33b0c11b_4_k_cu_0157143d_282336ignoreE:
	.zero		1
	.type		_ZN40_INTERNAL_33b0c11b_4_k_cu_0157143d_282334cute7productE,@object
	.size		_ZN40_INTERNAL_33b0c11b_4_k_cu_0157143d_282334cute7productE,(_ZN40_INTERNAL_33b0c11b_4_k_cu_0157143d_282334cuda3std3__45__cpo3endE - _ZN40_INTERNAL_33b0c11b_4_k_cu_0157143d_282334cute7productE)
_ZN40_INTERNAL_33b0c11b_4_k_cu_0157143d_282334cute7productE:
	.zero		1
	.type		_ZN40_INTERNAL_33b0c11b_4_k_cu_0157143d_282334cuda3std3__45__cpo3endE,@object
	.size		_ZN40_INTERNAL_33b0c11b_4_k_cu_0157143d_282334cuda3std3__45__cpo3endE,(_ZN40_INTERNAL_33b0c11b_4_k_cu_0157143d_282334cuda3std3__419piecewise_constructE - _ZN40_INTERNAL_33b0c11b_4_k_cu_0157143d_282334cuda3std3__45__cpo3endE)
_ZN40_INTERNAL_33b0c11b_4_k_cu_0157143d_282334cuda3std3__45__cpo3endE:
	.zero		1
	.type		_ZN40_INTERNAL_33b0c11b_4_k_cu_0157143d_282334cuda3std3__419piecewise_constructE,@object
	.size		_ZN40_INTERNAL_33b0c11b_4_k_cu_0157143d_282334cuda3std3__419piecewise_constructE,(_ZN40_INTERNAL_33b0c11b_4_k_cu_0157143d_282334cuda3std3__45__cpo4cendE - _ZN40_INTERNAL_33b0c11b_4_k_cu_0157143d_282334cuda3std3__419piecewise_constructE)
_ZN40_INTERNAL_33b0c11b_4_k_cu_0157143d_282334cuda3std3__419piecewise_constructE:
	.zero		1
	.type		_ZN40_INTERNAL_33b0c11b_4_k_cu_0157143d_282334cuda3std3__45__cpo4cendE,@object
	.size		_ZN40_INTERNAL_33b0c11b_4_k_cu_0157143d_282334cuda3std3__45__cpo4cendE,(_ZN40_INTERNAL_33b0c11b_4_k_cu_0157143d_282334cuda3std6ranges3__45__cpo4swapE - _ZN40_INTERNAL_33b0c11b_4_k_cu_0157143d_282334cuda3std3__45__cpo4cendE)
_ZN40_INTERNAL_33b0c11b_4_k_cu_0157143d_282334cuda3std3__45__cpo4cendE:
	.zero		1
	.type		_ZN40_INTERNAL_33b0c11b_4_k_cu_0157143d_282334cuda3std6ranges3__45__cpo4swapE,@object
	.size		_ZN40_INTERNAL_33b0c11b_4_k_cu_0157143d_282334cuda3std6ranges3__45__cpo4swapE,(.L_8 - _ZN40_INTERNAL_33b0c11b_4_k_cu_0157143d_282334cuda3std6ranges3__45__cpo4swapE)
_ZN40_INTERNAL_33b0c11b_4_k_cu_0157143d_282334cuda3std6ranges3__45__cpo4swapE:
	.zero		1
.L_8:


//--------------------- .nv.constant0._ZN7cutlass13device_kernelINS_4gemm6kernel13GemmUniversalIN4cute5tupleIJiiiiEEENS1_10collective13CollectiveMmaINS1_34MainloopSm90TmaGmmaWarpSpecializedILi2ENS5_IJNS4_1CILi1EEESB_SB_EEENS1_35KernelTmaWarpSpecializedCooperativeEEENS5_IJNSA_ILi128EEENSA_ILi64EEENSA_ILi32EEEEEENS_6half_tENS5_IJlSB_lEEESJ_SK_NS4_8TiledMMAINS4_8MMA_AtomIJNS4_4SM904GMMA25MMA_64x64x16_F32F16F16_SSILNSO_5MajorE0ELSQ_0ELNSO_7ScaleInE1ELSR_1EEEEEENS4_6LayoutINS5_IJNSA_ILi2EEESB_SB_EEENS5_IJSB_NSA_ILi0EEESX_EEEEENS5_IJNS4_10UnderscoreES10_S10_EEEEENS4_13SM90_TMA_LOADENS4_14ComposedLayoutINS4_7SwizzleILi2ELi4ELi3EEENS4_18smem_ptr_flag_bitsILi16EEENSU_INS5_IJNSA_ILi8EEESH_EEENS5_IJSH_SB_EEEEEEEvNS4_8identityES13_S1D_vS1E_EENS_8epilogue10collective6detail29Sm90TmaWarpSpecializedAdapterINS1H_15DefaultEpilogueISJ_SK_SK_NS1G_6thread17LinearCombinationISJ_Li1EffLNS1L_9ScaleType4KindE0ELNS_15FloatRoundStyleE2ESJ_EENS1_15EpilogueDefaultEEEEEvvEEEEvNT_6ParamsE --------------------------
	.section	.nv.constant0._ZN7cutlass13device_kernelINS_4gemm6kernel13GemmUniversalIN4cute5tupleIJiiiiEEENS1_10collective13CollectiveMmaINS1_34MainloopSm90TmaGmmaWarpSpecializedILi2ENS5_IJNS4_1CILi1EEESB_SB_EEENS1_35KernelTmaWarpSpecializedCooperativeEEENS5_IJNSA_ILi128EEENSA_ILi64EEENSA_ILi32EEEEEENS_6half_tENS5_IJlSB_lEEESJ_SK_NS4_8TiledMMAINS4_8MMA_AtomIJNS4_4SM904GMMA25MMA_64x64x16_F32F16F16_SSILNSO_5MajorE0ELSQ_0ELNSO_7ScaleInE1ELSR_1EEEEEENS4_6LayoutINS5_IJNSA_ILi2EEESB_SB_EEENS5_IJSB_NSA_ILi0EEESX_EEEEENS5_IJNS4_10UnderscoreES10_S10_EEEEENS4_13SM90_TMA_LOADENS4_14ComposedLayoutINS4_7SwizzleILi2ELi4ELi3EEENS4_18smem_ptr_flag_bitsILi16EEENSU_INS5_IJNSA_ILi8EEESH_EEENS5_IJSH_SB_EEEEEEEvNS4_8identityES13_S1D_vS1E_EENS_8epilogue10collective6detail29Sm90TmaWarpSpecializedAdapterINS1H_15DefaultEpilogueISJ_SK_SK_NS1G_6thread17LinearCombinationISJ_Li1EffLNS1L_9ScaleType4KindE0ELNS_15FloatRoundStyleE2ESJ_EENS1_15EpilogueDefaultEEEEEvvEEEEvNT_6ParamsE,"a",@progbits
	.sectionflags	@""
	.align	4
.nv.constant0._ZN7cutlass13device_kernelINS_4gemm6kernel13GemmUniversalIN4cute5tupleIJiiiiEEENS1_10collective13CollectiveMmaINS1_34MainloopSm90TmaGmmaWarpSpecializedILi2ENS5_IJNS4_1CILi1EEESB_SB_EEENS1_35KernelTmaWarpSpecializedCooperativeEEENS5_IJNSA_ILi128EEENSA_ILi64EEENSA_ILi32EEEEEENS_6half_tENS5_IJlSB_lEEESJ_SK_NS4_8TiledMMAINS4_8MMA_AtomIJNS4_4SM904GMMA25MMA_64x64x16_F32F16F16_SSILNSO_5MajorE0ELSQ_0ELNSO_7ScaleInE1ELSR_1EEEEEENS4_6LayoutINS5_IJNSA_ILi2EEESB_SB_EEENS5_IJSB_NSA_ILi0EEESX_EEEEENS5_IJNS4_10UnderscoreES10_S10_EEEEENS4_13SM90_TMA_LOADENS4_14ComposedLayoutINS4_7SwizzleILi2ELi4ELi3EEENS4_18smem_ptr_flag_bitsILi16EEENSU_INS5_IJNSA_ILi8EEESH_EEENS5_IJSH_SB_EEEEEEEvNS4_8identityES13_S1D_vS1E_EENS_8epilogue10collective6detail29Sm90TmaWarpSpecializedAdapterINS1H_15DefaultEpilogueISJ_SK_SK_NS1G_6thread17LinearCombinationISJ_Li1EffLNS1L_9ScaleType4KindE0ELNS_15FloatRoundStyleE2ESJ_EENS1_15EpilogueDefaultEEEEEvvEEEEvNT_6ParamsE:
	.zero		1664


//--------------------- SYMBOLS --------------------------

	.type		.nv.reservedSmem.offset0,@object
	.size		.nv.reservedSmem.offset0,0x4
	.type		__assertfail,@function
